//
// Generated by NVIDIA NVVM Compiler
//
// Compiler Build ID: CL-36424714
// Cuda compilation tools, release 13.0, V13.0.88
// Based on NVVM 20.0.0
//

.version 9.0
.target sm_100
.address_size 64

	// .globl	_ZN4cuda3dotEiiiPdS0_S0_
.extern .shared .align 16 .b8 _ZN4cuda5sdataE[];

.visible .entry _ZN4cuda3dotEiiiPdS0_S0_(
	.param .u32 _ZN4cuda3dotEiiiPdS0_S0__param_0,
	.param .u32 _ZN4cuda3dotEiiiPdS0_S0__param_1,
	.param .u32 _ZN4cuda3dotEiiiPdS0_S0__param_2,
	.param .u64 .ptr .align 1 _ZN4cuda3dotEiiiPdS0_S0__param_3,
	.param .u64 .ptr .align 1 _ZN4cuda3dotEiiiPdS0_S0__param_4,
	.param .u64 .ptr .align 1 _ZN4cuda3dotEiiiPdS0_S0__param_5
)
{
	.reg .pred 	%p<13>;
	.reg .b32 	%r<46>;
	.reg .b64 	%rd<39>;
	.reg .b64 	%fd<68>;

	ld.param.u32 	%r22, [_ZN4cuda3dotEiiiPdS0_S0__param_0];
	ld.param.u32 	%r23, [_ZN4cuda3dotEiiiPdS0_S0__param_1];
	ld.param.u32 	%r21, [_ZN4cuda3dotEiiiPdS0_S0__param_2];
	ld.param.u64 	%rd4, [_ZN4cuda3dotEiiiPdS0_S0__param_3];
	ld.param.u64 	%rd5, [_ZN4cuda3dotEiiiPdS0_S0__param_4];
	ld.param.u64 	%rd3, [_ZN4cuda3dotEiiiPdS0_S0__param_5];
	cvta.to.global.u64 	%rd1, %rd5;
	cvta.to.global.u64 	%rd2, %rd4;
	mov.u32 	%r24, %tid.x;
	mov.u32 	%r25, %ctaid.x;
	mov.u32 	%r26, %ntid.x;
	mad.lo.s32 	%r1, %r25, %r26, %r24;
	mov.u32 	%r27, %tid.y;
	mov.u32 	%r28, %ctaid.y;
	mov.u32 	%r29, %ntid.y;
	mad.lo.s32 	%r30, %r28, %r29, %r27;
	setp.ge.s32 	%p1, %r1, %r22;
	setp.ge.s32 	%p2, %r30, %r23;
	or.pred  	%p3, %p1, %p2;
	@%p3 bra 	$L__BB0_14;
	setp.lt.s32 	%p4, %r21, 1;
	mov.f64 	%fd67, 0d0000000000000000;
	@%p4 bra 	$L__BB0_13;
	mul.lo.s32 	%r3, %r21, %r1;
	and.b32  	%r4, %r21, 7;
	setp.lt.u32 	%p5, %r21, 8;
	mov.f64 	%fd67, 0d0000000000000000;
	mov.b32 	%r44, 0;
	@%p5 bra 	$L__BB0_5;
	and.b32  	%r44, %r21, 2147483640;
	neg.s32 	%r42, %r44;
	shl.b32 	%r7, %r23, 3;
	mov.f64 	%fd67, 0d0000000000000000;
	mul.wide.s32 	%rd10, %r23, 8;
	mov.u32 	%r40, %r3;
	mov.u32 	%r41, %r30;
$L__BB0_4:
	.pragma "nounroll";
	mul.wide.s32 	%rd6, %r40, 8;
	add.s64 	%rd7, %rd2, %rd6;
	ld.global.f64 	%fd17, [%rd7];
	mul.wide.s32 	%rd8, %r41, 8;
	add.s64 	%rd9, %rd1, %rd8;
	ld.global.f64 	%fd18, [%rd9];
	fma.rn.f64 	%fd19, %fd17, %fd18, %fd67;
	ld.global.f64 	%fd20, [%rd7+8];
	add.s64 	%rd11, %rd9, %rd10;
	ld.global.f64 	%fd21, [%rd11];
	fma.rn.f64 	%fd22, %fd20, %fd21, %fd19;
	ld.global.f64 	%fd23, [%rd7+16];
	add.s64 	%rd12, %rd11, %rd10;
	ld.global.f64 	%fd24, [%rd12];
	fma.rn.f64 	%fd25, %fd23, %fd24, %fd22;
	ld.global.f64 	%fd26, [%rd7+24];
	add.s64 	%rd13, %rd12, %rd10;
	ld.global.f64 	%fd27, [%rd13];
	fma.rn.f64 	%fd28, %fd26, %fd27, %fd25;
	ld.global.f64 	%fd29, [%rd7+32];
	add.s64 	%rd14, %rd13, %rd10;
	ld.global.f64 	%fd30, [%rd14];
	fma.rn.f64 	%fd31, %fd29, %fd30, %fd28;
	ld.global.f64 	%fd32, [%rd7+40];
	add.s64 	%rd15, %rd14, %rd10;
	ld.global.f64 	%fd33, [%rd15];
	fma.rn.f64 	%fd34, %fd32, %fd33, %fd31;
	ld.global.f64 	%fd35, [%rd7+48];
	add.s64 	%rd16, %rd15, %rd10;
	ld.global.f64 	%fd36, [%rd16];
	fma.rn.f64 	%fd37, %fd35, %fd36, %fd34;
	ld.global.f64 	%fd38, [%rd7+56];
	add.s64 	%rd17, %rd16, %rd10;
	ld.global.f64 	%fd39, [%rd17];
	fma.rn.f64 	%fd67, %fd38, %fd39, %fd37;
	add.s32 	%r42, %r42, 8;
	add.s32 	%r41, %r41, %r7;
	add.s32 	%r40, %r40, 8;
	setp.ne.s32 	%p6, %r42, 0;
	@%p6 bra 	$L__BB0_4;
$L__BB0_5:
	setp.eq.s32 	%p7, %r4, 0;
	@%p7 bra 	$L__BB0_13;
	and.b32  	%r15, %r21, 3;
	setp.lt.u32 	%p8, %r4, 4;
	@%p8 bra 	$L__BB0_8;
	add.s32 	%r32, %r44, %r3;
	mul.wide.s32 	%rd18, %r32, 8;
	add.s64 	%rd19, %rd2, %rd18;
	ld.global.f64 	%fd41, [%rd19];
	mad.lo.s32 	%r33, %r44, %r23, %r30;
	mul.wide.s32 	%rd20, %r33, 8;
	add.s64 	%rd21, %rd1, %rd20;
	ld.global.f64 	%fd42, [%rd21];
	fma.rn.f64 	%fd43, %fd41, %fd42, %fd67;
	ld.global.f64 	%fd44, [%rd19+8];
	mul.wide.s32 	%rd22, %r23, 8;
	add.s64 	%rd23, %rd21, %rd22;
	ld.global.f64 	%fd45, [%rd23];
	fma.rn.f64 	%fd46, %fd44, %fd45, %fd43;
	ld.global.f64 	%fd47, [%rd19+16];
	add.s64 	%rd24, %rd23, %rd22;
	ld.global.f64 	%fd48, [%rd24];
	fma.rn.f64 	%fd49, %fd47, %fd48, %fd46;
	ld.global.f64 	%fd50, [%rd19+24];
	add.s64 	%rd25, %rd24, %rd22;
	ld.global.f64 	%fd51, [%rd25];
	fma.rn.f64 	%fd67, %fd50, %fd51, %fd49;
	add.s32 	%r44, %r44, 4;
$L__BB0_8:
	setp.eq.s32 	%p9, %r15, 0;
	@%p9 bra 	$L__BB0_13;
	setp.eq.s32 	%p10, %r15, 1;
	@%p10 bra 	$L__BB0_11;
	add.s32 	%r34, %r44, %r3;
	mul.wide.s32 	%rd26, %r34, 8;
	add.s64 	%rd27, %rd2, %rd26;
	ld.global.f64 	%fd53, [%rd27];
	mad.lo.s32 	%r35, %r44, %r23, %r30;
	mul.wide.s32 	%rd28, %r35, 8;
	add.s64 	%rd29, %rd1, %rd28;
	ld.global.f64 	%fd54, [%rd29];
	fma.rn.f64 	%fd55, %fd53, %fd54, %fd67;
	ld.global.f64 	%fd56, [%rd27+8];
	mul.wide.s32 	%rd30, %r23, 8;
	add.s64 	%rd31, %rd29, %rd30;
	ld.global.f64 	%fd57, [%rd31];
	fma.rn.f64 	%fd67, %fd56, %fd57, %fd55;
	add.s32 	%r44, %r44, 2;
$L__BB0_11:
	and.b32  	%r36, %r21, 1;
	setp.eq.b32 	%p11, %r36, 1;
	not.pred 	%p12, %p11;
	@%p12 bra 	$L__BB0_13;
	add.s32 	%r37, %r44, %r3;
	mul.wide.s32 	%rd32, %r37, 8;
	add.s64 	%rd33, %rd2, %rd32;
	ld.global.f64 	%fd58, [%rd33];
	mad.lo.s32 	%r38, %r44, %r23, %r30;
	mul.wide.s32 	%rd34, %r38, 8;
	add.s64 	%rd35, %rd1, %rd34;
	ld.global.f64 	%fd59, [%rd35];
	fma.rn.f64 	%fd67, %fd58, %fd59, %fd67;
$L__BB0_13:
	mad.lo.s32 	%r39, %r23, %r1, %r30;
	cvta.to.global.u64 	%rd36, %rd3;
	mul.wide.s32 	%rd37, %r39, 8;
	add.s64 	%rd38, %rd36, %rd37;
	st.global.f64 	[%rd38], %fd67;
$L__BB0_14:
	ret;

}
	// .globl	_ZN4cuda3maxEiiPdS0_
.visible .entry _ZN4cuda3maxEiiPdS0_(
	.param .u32 _ZN4cuda3maxEiiPdS0__param_0,
	.param .u32 _ZN4cuda3maxEiiPdS0__param_1,
	.param .u64 .ptr .align 1 _ZN4cuda3maxEiiPdS0__param_2,
	.param .u64 .ptr .align 1 _ZN4cuda3maxEiiPdS0__param_3
)
{
	.reg .pred 	%p<41>;
	.reg .b32 	%r<38>;
	.reg .b64 	%rd<16>;
	.reg .b64 	%fd<99>;

	ld.param.u32 	%r24, [_ZN4cuda3maxEiiPdS0__param_0];
	ld.param.u32 	%r23, [_ZN4cuda3maxEiiPdS0__param_1];
	ld.param.u64 	%rd8, [_ZN4cuda3maxEiiPdS0__param_2];
	ld.param.u64 	%rd7, [_ZN4cuda3maxEiiPdS0__param_3];
	cvta.to.global.u64 	%rd1, %rd8;
	mov.u32 	%r25, %tid.x;
	mov.u32 	%r26, %ctaid.x;
	mov.u32 	%r27, %ntid.x;
	mad.lo.s32 	%r1, %r26, %r27, %r25;
	setp.ge.s32 	%p1, %r1, %r24;
	setp.lt.s32 	%p2, %r23, 1;
	or.pred  	%p3, %p1, %p2;
	@%p3 bra 	$L__BB1_71;
	cvta.to.global.u64 	%rd9, %rd7;
	mul.lo.s32 	%r2, %r23, %r1;
	mul.wide.s32 	%rd10, %r1, 8;
	add.s64 	%rd2, %rd9, %rd10;
	ld.global.f64 	%fd66, [%rd2];
	and.b32  	%r3, %r23, 15;
	setp.lt.u32 	%p4, %r23, 16;
	mov.b32 	%r34, 0;
	@%p4 bra 	$L__BB1_36;
	and.b32  	%r34, %r23, 2147483632;
	neg.s32 	%r32, %r34;
	add.s64 	%rd3, %rd1, 64;
	mov.u32 	%r31, %r2;
$L__BB1_3:
	.pragma "nounroll";
	mul.wide.s32 	%rd11, %r31, 8;
	add.s64 	%rd4, %rd3, %rd11;
	ld.global.f64 	%fd3, [%rd4+-64];
	setp.leu.f64 	%p5, %fd3, %fd66;
	@%p5 bra 	$L__BB1_5;
	st.global.f64 	[%rd2], %fd3;
	mov.f64 	%fd66, %fd3;
$L__BB1_5:
	ld.global.f64 	%fd5, [%rd4+-56];
	setp.leu.f64 	%p6, %fd5, %fd66;
	@%p6 bra 	$L__BB1_7;
	st.global.f64 	[%rd2], %fd5;
	mov.f64 	%fd66, %fd5;
$L__BB1_7:
	ld.global.f64 	%fd7, [%rd4+-48];
	setp.leu.f64 	%p7, %fd7, %fd66;
	@%p7 bra 	$L__BB1_9;
	st.global.f64 	[%rd2], %fd7;
	mov.f64 	%fd66, %fd7;
$L__BB1_9:
	ld.global.f64 	%fd9, [%rd4+-40];
	setp.leu.f64 	%p8, %fd9, %fd66;
	@%p8 bra 	$L__BB1_11;
	st.global.f64 	[%rd2], %fd9;
	mov.f64 	%fd66, %fd9;
$L__BB1_11:
	ld.global.f64 	%fd11, [%rd4+-32];
	setp.leu.f64 	%p9, %fd11, %fd66;
	@%p9 bra 	$L__BB1_13;
	st.global.f64 	[%rd2], %fd11;
	mov.f64 	%fd66, %fd11;
$L__BB1_13:
	ld.global.f64 	%fd13, [%rd4+-24];
	setp.leu.f64 	%p10, %fd13, %fd66;
	@%p10 bra 	$L__BB1_15;
	st.global.f64 	[%rd2], %fd13;
	mov.f64 	%fd66, %fd13;
$L__BB1_15:
	ld.global.f64 	%fd15, [%rd4+-16];
	setp.leu.f64 	%p11, %fd15, %fd66;
	@%p11 bra 	$L__BB1_17;
	st.global.f64 	[%rd2], %fd15;
	mov.f64 	%fd66, %fd15;
$L__BB1_17:
	ld.global.f64 	%fd17, [%rd4+-8];
	setp.leu.f64 	%p12, %fd17, %fd66;
	@%p12 bra 	$L__BB1_19;
	st.global.f64 	[%rd2], %fd17;
	mov.f64 	%fd66, %fd17;
$L__BB1_19:
	ld.global.f64 	%fd19, [%rd4];
	setp.leu.f64 	%p13, %fd19, %fd66;
	@%p13 bra 	$L__BB1_21;
	st.global.f64 	[%rd2], %fd19;
	mov.f64 	%fd66, %fd19;
$L__BB1_21:
	ld.global.f64 	%fd21, [%rd4+8];
	setp.leu.f64 	%p14, %fd21, %fd66;
	@%p14 bra 	$L__BB1_23;
	st.global.f64 	[%rd2], %fd21;
	mov.f64 	%fd66, %fd21;
$L__BB1_23:
	ld.global.f64 	%fd23, [%rd4+16];
	setp.leu.f64 	%p15, %fd23, %fd66;
	@%p15 bra 	$L__BB1_25;
	st.global.f64 	[%rd2], %fd23;
	mov.f64 	%fd66, %fd23;
$L__BB1_25:
	ld.global.f64 	%fd25, [%rd4+24];
	setp.leu.f64 	%p16, %fd25, %fd66;
	@%p16 bra 	$L__BB1_27;
	st.global.f64 	[%rd2], %fd25;
	mov.f64 	%fd66, %fd25;
$L__BB1_27:
	ld.global.f64 	%fd27, [%rd4+32];
	setp.leu.f64 	%p17, %fd27, %fd66;
	@%p17 bra 	$L__BB1_29;
	st.global.f64 	[%rd2], %fd27;
	mov.f64 	%fd66, %fd27;
$L__BB1_29:
	ld.global.f64 	%fd29, [%rd4+40];
	setp.leu.f64 	%p18, %fd29, %fd66;
	@%p18 bra 	$L__BB1_31;
	st.global.f64 	[%rd2], %fd29;
	mov.f64 	%fd66, %fd29;
$L__BB1_31:
	ld.global.f64 	%fd31, [%rd4+48];
	setp.leu.f64 	%p19, %fd31, %fd66;
	@%p19 bra 	$L__BB1_33;
	st.global.f64 	[%rd2], %fd31;
	mov.f64 	%fd66, %fd31;
$L__BB1_33:
	ld.global.f64 	%fd33, [%rd4+56];
	setp.leu.f64 	%p20, %fd33, %fd66;
	@%p20 bra 	$L__BB1_35;
	st.global.f64 	[%rd2], %fd33;
	mov.f64 	%fd66, %fd33;
$L__BB1_35:
	add.s32 	%r32, %r32, 16;
	add.s32 	%r31, %r31, 16;
	setp.ne.s32 	%p21, %r32, 0;
	@%p21 bra 	$L__BB1_3;
$L__BB1_36:
	setp.eq.s32 	%p22, %r3, 0;
	@%p22 bra 	$L__BB1_71;
	and.b32  	%r11, %r23, 7;
	setp.lt.u32 	%p23, %r3, 8;
	@%p23 bra 	$L__BB1_55;
	add.s32 	%r29, %r34, %r2;
	mul.wide.s32 	%rd12, %r29, 8;
	add.s64 	%rd5, %rd1, %rd12;
	ld.global.f64 	%fd36, [%rd5];
	setp.leu.f64 	%p24, %fd36, %fd66;
	@%p24 bra 	$L__BB1_40;
	st.global.f64 	[%rd2], %fd36;
	mov.f64 	%fd66, %fd36;
$L__BB1_40:
	ld.global.f64 	%fd38, [%rd5+8];
	setp.leu.f64 	%p25, %fd38, %fd66;
	@%p25 bra 	$L__BB1_42;
	st.global.f64 	[%rd2], %fd38;
	mov.f64 	%fd66, %fd38;
$L__BB1_42:
	ld.global.f64 	%fd40, [%rd5+16];
	setp.leu.f64 	%p26, %fd40, %fd66;
	@%p26 bra 	$L__BB1_44;
	st.global.f64 	[%rd2], %fd40;
	mov.f64 	%fd66, %fd40;
$L__BB1_44:
	ld.global.f64 	%fd42, [%rd5+24];
	setp.leu.f64 	%p27, %fd42, %fd66;
	@%p27 bra 	$L__BB1_46;
	st.global.f64 	[%rd2], %fd42;
	mov.f64 	%fd66, %fd42;
$L__BB1_46:
	ld.global.f64 	%fd44, [%rd5+32];
	setp.leu.f64 	%p28, %fd44, %fd66;
	@%p28 bra 	$L__BB1_48;
	st.global.f64 	[%rd2], %fd44;
	mov.f64 	%fd66, %fd44;
$L__BB1_48:
	ld.global.f64 	%fd46, [%rd5+40];
	setp.leu.f64 	%p29, %fd46, %fd66;
	@%p29 bra 	$L__BB1_50;
	st.global.f64 	[%rd2], %fd46;
	mov.f64 	%fd66, %fd46;
$L__BB1_50:
	ld.global.f64 	%fd48, [%rd5+48];
	setp.leu.f64 	%p30, %fd48, %fd66;
	@%p30 bra 	$L__BB1_52;
	st.global.f64 	[%rd2], %fd48;
	mov.f64 	%fd66, %fd48;
$L__BB1_52:
	ld.global.f64 	%fd50, [%rd5+56];
	setp.leu.f64 	%p31, %fd50, %fd66;
	@%p31 bra 	$L__BB1_54;
	st.global.f64 	[%rd2], %fd50;
	mov.f64 	%fd66, %fd50;
$L__BB1_54:
	add.s32 	%r34, %r34, 8;
$L__BB1_55:
	setp.eq.s32 	%p32, %r11, 0;
	@%p32 bra 	$L__BB1_71;
	and.b32  	%r14, %r23, 3;
	setp.lt.u32 	%p33, %r11, 4;
	@%p33 bra 	$L__BB1_66;
	add.s32 	%r30, %r34, %r2;
	mul.wide.s32 	%rd13, %r30, 8;
	add.s64 	%rd6, %rd1, %rd13;
	ld.global.f64 	%fd53, [%rd6];
	setp.leu.f64 	%p34, %fd53, %fd66;
	@%p34 bra 	$L__BB1_59;
	st.global.f64 	[%rd2], %fd53;
	mov.f64 	%fd66, %fd53;
$L__BB1_59:
	ld.global.f64 	%fd55, [%rd6+8];
	setp.leu.f64 	%p35, %fd55, %fd66;
	@%p35 bra 	$L__BB1_61;
	st.global.f64 	[%rd2], %fd55;
	mov.f64 	%fd66, %fd55;
$L__BB1_61:
	ld.global.f64 	%fd57, [%rd6+16];
	setp.leu.f64 	%p36, %fd57, %fd66;
	@%p36 bra 	$L__BB1_63;
	st.global.f64 	[%rd2], %fd57;
	mov.f64 	%fd66, %fd57;
$L__BB1_63:
	ld.global.f64 	%fd59, [%rd6+24];
	setp.leu.f64 	%p37, %fd59, %fd66;
	@%p37 bra 	$L__BB1_65;
	st.global.f64 	[%rd2], %fd59;
	mov.f64 	%fd66, %fd59;
$L__BB1_65:
	add.s32 	%r34, %r34, 4;
$L__BB1_66:
	setp.eq.s32 	%p38, %r14, 0;
	@%p38 bra 	$L__BB1_71;
	add.s32 	%r37, %r34, %r2;
	neg.s32 	%r36, %r14;
$L__BB1_68:
	.pragma "nounroll";
	mul.wide.s32 	%rd14, %r37, 8;
	add.s64 	%rd15, %rd1, %rd14;
	ld.global.f64 	%fd63, [%rd15];
	setp.leu.f64 	%p39, %fd63, %fd66;
	@%p39 bra 	$L__BB1_70;
	st.global.f64 	[%rd2], %fd63;
	mov.f64 	%fd66, %fd63;
$L__BB1_70:
	add.s32 	%r37, %r37, 1;
	add.s32 	%r36, %r36, 1;
	setp.ne.s32 	%p40, %r36, 0;
	@%p40 bra 	$L__BB1_68;
$L__BB1_71:
	ret;

}
	// .globl	_ZN4cuda14sum_keepdims_0EiiPdS0_
.visible .entry _ZN4cuda14sum_keepdims_0EiiPdS0_(
	.param .u32 _ZN4cuda14sum_keepdims_0EiiPdS0__param_0,
	.param .u32 _ZN4cuda14sum_keepdims_0EiiPdS0__param_1,
	.param .u64 .ptr .align 1 _ZN4cuda14sum_keepdims_0EiiPdS0__param_2,
	.param .u64 .ptr .align 1 _ZN4cuda14sum_keepdims_0EiiPdS0__param_3
)
{
	.reg .pred 	%p<12>;
	.reg .b32 	%r<38>;
	.reg .b64 	%rd<43>;
	.reg .b64 	%fd<70>;

	ld.param.u32 	%r23, [_ZN4cuda14sum_keepdims_0EiiPdS0__param_0];
	ld.param.u32 	%r24, [_ZN4cuda14sum_keepdims_0EiiPdS0__param_1];
	ld.param.u64 	%rd4, [_ZN4cuda14sum_keepdims_0EiiPdS0__param_2];
	ld.param.u64 	%rd3, [_ZN4cuda14sum_keepdims_0EiiPdS0__param_3];
	cvta.to.global.u64 	%rd1, %rd4;
	mov.u32 	%r25, %tid.x;
	mov.u32 	%r26, %ctaid.x;
	mov.u32 	%r27, %ntid.x;
	mad.lo.s32 	%r1, %r26, %r27, %r25;
	setp.ge.s32 	%p1, %r1, %r24;
	setp.lt.s32 	%p2, %r23, 1;
	or.pred  	%p3, %p1, %p2;
	@%p3 bra 	$L__BB2_13;
	cvta.to.global.u64 	%rd5, %rd3;
	mul.wide.s32 	%rd6, %r1, 8;
	add.s64 	%rd2, %rd5, %rd6;
	ld.global.f64 	%fd66, [%rd2];
	and.b32  	%r2, %r23, 15;
	setp.lt.u32 	%p4, %r23, 16;
	mov.b32 	%r34, 0;
	@%p4 bra 	$L__BB2_4;
	and.b32  	%r34, %r23, 2147483632;
	neg.s32 	%r32, %r34;
	shl.b32 	%r5, %r24, 4;
	mul.wide.s32 	%rd9, %r24, 8;
	mov.u32 	%r31, %r1;
$L__BB2_3:
	.pragma "nounroll";
	mul.wide.s32 	%rd7, %r31, 8;
	add.s64 	%rd8, %rd1, %rd7;
	ld.global.f64 	%fd11, [%rd8];
	add.f64 	%fd12, %fd11, %fd66;
	st.global.f64 	[%rd2], %fd12;
	add.s64 	%rd10, %rd8, %rd9;
	ld.global.f64 	%fd13, [%rd10];
	add.f64 	%fd14, %fd13, %fd12;
	st.global.f64 	[%rd2], %fd14;
	add.s64 	%rd11, %rd10, %rd9;
	ld.global.f64 	%fd15, [%rd11];
	add.f64 	%fd16, %fd15, %fd14;
	st.global.f64 	[%rd2], %fd16;
	add.s64 	%rd12, %rd11, %rd9;
	ld.global.f64 	%fd17, [%rd12];
	add.f64 	%fd18, %fd17, %fd16;
	st.global.f64 	[%rd2], %fd18;
	add.s64 	%rd13, %rd12, %rd9;
	ld.global.f64 	%fd19, [%rd13];
	add.f64 	%fd20, %fd19, %fd18;
	st.global.f64 	[%rd2], %fd20;
	add.s64 	%rd14, %rd13, %rd9;
	ld.global.f64 	%fd21, [%rd14];
	add.f64 	%fd22, %fd21, %fd20;
	st.global.f64 	[%rd2], %fd22;
	add.s64 	%rd15, %rd14, %rd9;
	ld.global.f64 	%fd23, [%rd15];
	add.f64 	%fd24, %fd23, %fd22;
	st.global.f64 	[%rd2], %fd24;
	add.s64 	%rd16, %rd15, %rd9;
	ld.global.f64 	%fd25, [%rd16];
	add.f64 	%fd26, %fd25, %fd24;
	st.global.f64 	[%rd2], %fd26;
	add.s64 	%rd17, %rd16, %rd9;
	ld.global.f64 	%fd27, [%rd17];
	add.f64 	%fd28, %fd27, %fd26;
	st.global.f64 	[%rd2], %fd28;
	add.s64 	%rd18, %rd17, %rd9;
	ld.global.f64 	%fd29, [%rd18];
	add.f64 	%fd30, %fd29, %fd28;
	st.global.f64 	[%rd2], %fd30;
	add.s64 	%rd19, %rd18, %rd9;
	ld.global.f64 	%fd31, [%rd19];
	add.f64 	%fd32, %fd31, %fd30;
	st.global.f64 	[%rd2], %fd32;
	add.s64 	%rd20, %rd19, %rd9;
	ld.global.f64 	%fd33, [%rd20];
	add.f64 	%fd34, %fd33, %fd32;
	st.global.f64 	[%rd2], %fd34;
	add.s64 	%rd21, %rd20, %rd9;
	ld.global.f64 	%fd35, [%rd21];
	add.f64 	%fd36, %fd35, %fd34;
	st.global.f64 	[%rd2], %fd36;
	add.s64 	%rd22, %rd21, %rd9;
	ld.global.f64 	%fd37, [%rd22];
	add.f64 	%fd38, %fd37, %fd36;
	st.global.f64 	[%rd2], %fd38;
	add.s64 	%rd23, %rd22, %rd9;
	ld.global.f64 	%fd39, [%rd23];
	add.f64 	%fd40, %fd39, %fd38;
	st.global.f64 	[%rd2], %fd40;
	add.s64 	%rd24, %rd23, %rd9;
	ld.global.f64 	%fd41, [%rd24];
	add.f64 	%fd66, %fd41, %fd40;
	st.global.f64 	[%rd2], %fd66;
	add.s32 	%r32, %r32, 16;
	add.s32 	%r31, %r31, %r5;
	setp.ne.s32 	%p5, %r32, 0;
	@%p5 bra 	$L__BB2_3;
$L__BB2_4:
	setp.eq.s32 	%p6, %r2, 0;
	@%p6 bra 	$L__BB2_13;
	and.b32  	%r11, %r23, 7;
	setp.lt.u32 	%p7, %r2, 8;
	@%p7 bra 	$L__BB2_7;
	mad.lo.s32 	%r29, %r34, %r24, %r1;
	mul.wide.s32 	%rd25, %r29, 8;
	add.s64 	%rd26, %rd1, %rd25;
	ld.global.f64 	%fd42, [%rd26];
	add.f64 	%fd43, %fd42, %fd66;
	st.global.f64 	[%rd2], %fd43;
	mul.wide.s32 	%rd27, %r24, 8;
	add.s64 	%rd28, %rd26, %rd27;
	ld.global.f64 	%fd44, [%rd28];
	add.f64 	%fd45, %fd44, %fd43;
	st.global.f64 	[%rd2], %fd45;
	add.s64 	%rd29, %rd28, %rd27;
	ld.global.f64 	%fd46, [%rd29];
	add.f64 	%fd47, %fd46, %fd45;
	st.global.f64 	[%rd2], %fd47;
	add.s64 	%rd30, %rd29, %rd27;
	ld.global.f64 	%fd48, [%rd30];
	add.f64 	%fd49, %fd48, %fd47;
	st.global.f64 	[%rd2], %fd49;
	add.s64 	%rd31, %rd30, %rd27;
	ld.global.f64 	%fd50, [%rd31];
	add.f64 	%fd51, %fd50, %fd49;
	st.global.f64 	[%rd2], %fd51;
	add.s64 	%rd32, %rd31, %rd27;
	ld.global.f64 	%fd52, [%rd32];
	add.f64 	%fd53, %fd52, %fd51;
	st.global.f64 	[%rd2], %fd53;
	add.s64 	%rd33, %rd32, %rd27;
	ld.global.f64 	%fd54, [%rd33];
	add.f64 	%fd55, %fd54, %fd53;
	st.global.f64 	[%rd2], %fd55;
	add.s64 	%rd34, %rd33, %rd27;
	ld.global.f64 	%fd56, [%rd34];
	add.f64 	%fd66, %fd56, %fd55;
	st.global.f64 	[%rd2], %fd66;
	add.s32 	%r34, %r34, 8;
$L__BB2_7:
	setp.eq.s32 	%p8, %r11, 0;
	@%p8 bra 	$L__BB2_13;
	and.b32  	%r14, %r23, 3;
	setp.lt.u32 	%p9, %r11, 4;
	@%p9 bra 	$L__BB2_10;
	mad.lo.s32 	%r30, %r34, %r24, %r1;
	mul.wide.s32 	%rd35, %r30, 8;
	add.s64 	%rd36, %rd1, %rd35;
	ld.global.f64 	%fd57, [%rd36];
	add.f64 	%fd58, %fd57, %fd66;
	st.global.f64 	[%rd2], %fd58;
	mul.wide.s32 	%rd37, %r24, 8;
	add.s64 	%rd38, %rd36, %rd37;
	ld.global.f64 	%fd59, [%rd38];
	add.f64 	%fd60, %fd59, %fd58;
	st.global.f64 	[%rd2], %fd60;
	add.s64 	%rd39, %rd38, %rd37;
	ld.global.f64 	%fd61, [%rd39];
	add.f64 	%fd62, %fd61, %fd60;
	st.global.f64 	[%rd2], %fd62;
	add.s64 	%rd40, %rd39, %rd37;
	ld.global.f64 	%fd63, [%rd40];
	add.f64 	%fd66, %fd63, %fd62;
	st.global.f64 	[%rd2], %fd66;
	add.s32 	%r34, %r34, 4;
$L__BB2_10:
	setp.eq.s32 	%p10, %r14, 0;
	@%p10 bra 	$L__BB2_13;
	mad.lo.s32 	%r37, %r34, %r24, %r1;
	neg.s32 	%r36, %r14;
$L__BB2_12:
	.pragma "nounroll";
	mul.wide.s32 	%rd41, %r37, 8;
	add.s64 	%rd42, %rd1, %rd41;
	ld.global.f64 	%fd64, [%rd42];
	add.f64 	%fd66, %fd64, %fd66;
	st.global.f64 	[%rd2], %fd66;
	add.s32 	%r37, %r37, %r24;
	add.s32 	%r36, %r36, 1;
	setp.ne.s32 	%p11, %r36, 0;
	@%p11 bra 	$L__BB2_12;
$L__BB2_13:
	ret;

}
	// .globl	_ZN4cuda14sum_keepdims_1EiiPdS0_
.visible .entry _ZN4cuda14sum_keepdims_1EiiPdS0_(
	.param .u32 _ZN4cuda14sum_keepdims_1EiiPdS0__param_0,
	.param .u32 _ZN4cuda14sum_keepdims_1EiiPdS0__param_1,
	.param .u64 .ptr .align 1 _ZN4cuda14sum_keepdims_1EiiPdS0__param_2,
	.param .u64 .ptr .align 1 _ZN4cuda14sum_keepdims_1EiiPdS0__param_3
)
{
	.reg .pred 	%p<12>;
	.reg .b32 	%r<38>;
	.reg .b64 	%rd<16>;
	.reg .b64 	%fd<70>;

	ld.param.u32 	%r24, [_ZN4cuda14sum_keepdims_1EiiPdS0__param_0];
	ld.param.u32 	%r23, [_ZN4cuda14sum_keepdims_1EiiPdS0__param_1];
	ld.param.u64 	%rd5, [_ZN4cuda14sum_keepdims_1EiiPdS0__param_2];
	ld.param.u64 	%rd4, [_ZN4cuda14sum_keepdims_1EiiPdS0__param_3];
	cvta.to.global.u64 	%rd1, %rd5;
	mov.u32 	%r25, %tid.x;
	mov.u32 	%r26, %ctaid.x;
	mov.u32 	%r27, %ntid.x;
	mad.lo.s32 	%r1, %r26, %r27, %r25;
	setp.ge.s32 	%p1, %r1, %r24;
	setp.lt.s32 	%p2, %r23, 1;
	or.pred  	%p3, %p1, %p2;
	@%p3 bra 	$L__BB3_13;
	cvta.to.global.u64 	%rd6, %rd4;
	mul.lo.s32 	%r2, %r23, %r1;
	mul.wide.s32 	%rd7, %r1, 8;
	add.s64 	%rd2, %rd6, %rd7;
	ld.global.f64 	%fd66, [%rd2];
	and.b32  	%r3, %r23, 15;
	setp.lt.u32 	%p4, %r23, 16;
	mov.b32 	%r34, 0;
	@%p4 bra 	$L__BB3_4;
	and.b32  	%r34, %r23, 2147483632;
	neg.s32 	%r32, %r34;
	add.s64 	%rd3, %rd1, 64;
	mov.u32 	%r31, %r2;
$L__BB3_3:
	.pragma "nounroll";
	mul.wide.s32 	%rd8, %r31, 8;
	add.s64 	%rd9, %rd3, %rd8;
	ld.global.f64 	%fd11, [%rd9+-64];
	add.f64 	%fd12, %fd11, %fd66;
	st.global.f64 	[%rd2], %fd12;
	ld.global.f64 	%fd13, [%rd9+-56];
	add.f64 	%fd14, %fd13, %fd12;
	st.global.f64 	[%rd2], %fd14;
	ld.global.f64 	%fd15, [%rd9+-48];
	add.f64 	%fd16, %fd15, %fd14;
	st.global.f64 	[%rd2], %fd16;
	ld.global.f64 	%fd17, [%rd9+-40];
	add.f64 	%fd18, %fd17, %fd16;
	st.global.f64 	[%rd2], %fd18;
	ld.global.f64 	%fd19, [%rd9+-32];
	add.f64 	%fd20, %fd19, %fd18;
	st.global.f64 	[%rd2], %fd20;
	ld.global.f64 	%fd21, [%rd9+-24];
	add.f64 	%fd22, %fd21, %fd20;
	st.global.f64 	[%rd2], %fd22;
	ld.global.f64 	%fd23, [%rd9+-16];
	add.f64 	%fd24, %fd23, %fd22;
	st.global.f64 	[%rd2], %fd24;
	ld.global.f64 	%fd25, [%rd9+-8];
	add.f64 	%fd26, %fd25, %fd24;
	st.global.f64 	[%rd2], %fd26;
	ld.global.f64 	%fd27, [%rd9];
	add.f64 	%fd28, %fd27, %fd26;
	st.global.f64 	[%rd2], %fd28;
	ld.global.f64 	%fd29, [%rd9+8];
	add.f64 	%fd30, %fd29, %fd28;
	st.global.f64 	[%rd2], %fd30;
	ld.global.f64 	%fd31, [%rd9+16];
	add.f64 	%fd32, %fd31, %fd30;
	st.global.f64 	[%rd2], %fd32;
	ld.global.f64 	%fd33, [%rd9+24];
	add.f64 	%fd34, %fd33, %fd32;
	st.global.f64 	[%rd2], %fd34;
	ld.global.f64 	%fd35, [%rd9+32];
	add.f64 	%fd36, %fd35, %fd34;
	st.global.f64 	[%rd2], %fd36;
	ld.global.f64 	%fd37, [%rd9+40];
	add.f64 	%fd38, %fd37, %fd36;
	st.global.f64 	[%rd2], %fd38;
	ld.global.f64 	%fd39, [%rd9+48];
	add.f64 	%fd40, %fd39, %fd38;
	st.global.f64 	[%rd2], %fd40;
	ld.global.f64 	%fd41, [%rd9+56];
	add.f64 	%fd66, %fd41, %fd40;
	st.global.f64 	[%rd2], %fd66;
	add.s32 	%r32, %r32, 16;
	add.s32 	%r31, %r31, 16;
	setp.ne.s32 	%p5, %r32, 0;
	@%p5 bra 	$L__BB3_3;
$L__BB3_4:
	setp.eq.s32 	%p6, %r3, 0;
	@%p6 bra 	$L__BB3_13;
	and.b32  	%r11, %r23, 7;
	setp.lt.u32 	%p7, %r3, 8;
	@%p7 bra 	$L__BB3_7;
	add.s32 	%r29, %r34, %r2;
	mul.wide.s32 	%rd10, %r29, 8;
	add.s64 	%rd11, %rd1, %rd10;
	ld.global.f64 	%fd42, [%rd11];
	add.f64 	%fd43, %fd42, %fd66;
	st.global.f64 	[%rd2], %fd43;
	ld.global.f64 	%fd44, [%rd11+8];
	add.f64 	%fd45, %fd44, %fd43;
	st.global.f64 	[%rd2], %fd45;
	ld.global.f64 	%fd46, [%rd11+16];
	add.f64 	%fd47, %fd46, %fd45;
	st.global.f64 	[%rd2], %fd47;
	ld.global.f64 	%fd48, [%rd11+24];
	add.f64 	%fd49, %fd48, %fd47;
	st.global.f64 	[%rd2], %fd49;
	ld.global.f64 	%fd50, [%rd11+32];
	add.f64 	%fd51, %fd50, %fd49;
	st.global.f64 	[%rd2], %fd51;
	ld.global.f64 	%fd52, [%rd11+40];
	add.f64 	%fd53, %fd52, %fd51;
	st.global.f64 	[%rd2], %fd53;
	ld.global.f64 	%fd54, [%rd11+48];
	add.f64 	%fd55, %fd54, %fd53;
	st.global.f64 	[%rd2], %fd55;
	ld.global.f64 	%fd56, [%rd11+56];
	add.f64 	%fd66, %fd56, %fd55;
	st.global.f64 	[%rd2], %fd66;
	add.s32 	%r34, %r34, 8;
$L__BB3_7:
	setp.eq.s32 	%p8, %r11, 0;
	@%p8 bra 	$L__BB3_13;
	and.b32  	%r14, %r23, 3;
	setp.lt.u32 	%p9, %r11, 4;
	@%p9 bra 	$L__BB3_10;
	add.s32 	%r30, %r34, %r2;
	mul.wide.s32 	%rd12, %r30, 8;
	add.s64 	%rd13, %rd1, %rd12;
	ld.global.f64 	%fd57, [%rd13];
	add.f64 	%fd58, %fd57, %fd66;
	st.global.f64 	[%rd2], %fd58;
	ld.global.f64 	%fd59, [%rd13+8];
	add.f64 	%fd60, %fd59, %fd58;
	st.global.f64 	[%rd2], %fd60;
	ld.global.f64 	%fd61, [%rd13+16];
	add.f64 	%fd62, %fd61, %fd60;
	st.global.f64 	[%rd2], %fd62;
	ld.global.f64 	%fd63, [%rd13+24];
	add.f64 	%fd66, %fd63, %fd62;
	st.global.f64 	[%rd2], %fd66;
	add.s32 	%r34, %r34, 4;
$L__BB3_10:
	setp.eq.s32 	%p10, %r14, 0;
	@%p10 bra 	$L__BB3_13;
	add.s32 	%r37, %r34, %r2;
	neg.s32 	%r36, %r14;
$L__BB3_12:
	.pragma "nounroll";
	mul.wide.s32 	%rd14, %r37, 8;
	add.s64 	%rd15, %rd1, %rd14;
	ld.global.f64 	%fd64, [%rd15];
	add.f64 	%fd66, %fd64, %fd66;
	st.global.f64 	[%rd2], %fd66;
	add.s32 	%r37, %r37, 1;
	add.s32 	%r36, %r36, 1;
	setp.ne.s32 	%p11, %r36, 0;
	@%p11 bra 	$L__BB3_12;
$L__BB3_13:
	ret;

}
	// .globl	_ZN4cuda10sum_reduceEPdS0_
.visible .entry _ZN4cuda10sum_reduceEPdS0_(
	.param .u64 .ptr .align 1 _ZN4cuda10sum_reduceEPdS0__param_0,
	.param .u64 .ptr .align 1 _ZN4cuda10sum_reduceEPdS0__param_1
)
{
	.reg .pred 	%p<5>;
	.reg .b32 	%r<21>;
	.reg .b64 	%rd<9>;
	.reg .b64 	%fd<3>;

	ld.param.u64 	%rd2, [_ZN4cuda10sum_reduceEPdS0__param_0];
	ld.param.u64 	%rd1, [_ZN4cuda10sum_reduceEPdS0__param_1];
	cvta.to.global.u64 	%rd3, %rd2;
	mov.u32 	%r1, %tid.x;
	mov.u32 	%r2, %ctaid.x;
	mov.u32 	%r3, %ntid.x;
	mad.lo.s32 	%r7, %r2, %r3, %r1;
	mul.wide.u32 	%rd4, %r7, 8;
	add.s64 	%rd5, %rd3, %rd4;
	ld.global.f64 	%fd1, [%rd5];
	cvt.rzi.s32.f64 	%r8, %fd1;
	shl.b32 	%r9, %r1, 2;
	mov.u32 	%r10, _ZN4cuda5sdataE;
	add.s32 	%r4, %r10, %r9;
	st.shared.u32 	[%r4], %r8;
	bar.sync 	0;
	setp.lt.u32 	%p1, %r3, 2;
	@%p1 bra 	$L__BB4_5;
	mov.b32 	%r20, 1;
$L__BB4_2:
	shl.b32 	%r6, %r20, 1;
	add.s32 	%r12, %r6, -1;
	and.b32  	%r13, %r12, %r1;
	setp.ne.s32 	%p2, %r13, 0;
	@%p2 bra 	$L__BB4_4;
	shl.b32 	%r14, %r20, 2;
	add.s32 	%r15, %r4, %r14;
	ld.shared.u32 	%r16, [%r15];
	ld.shared.u32 	%r17, [%r4];
	add.s32 	%r18, %r17, %r16;
	st.shared.u32 	[%r4], %r18;
$L__BB4_4:
	bar.sync 	0;
	setp.lt.u32 	%p3, %r6, %r3;
	mov.u32 	%r20, %r6;
	@%p3 bra 	$L__BB4_2;
$L__BB4_5:
	setp.ne.s32 	%p4, %r1, 0;
	@%p4 bra 	$L__BB4_7;
	ld.shared.u32 	%r19, [_ZN4cuda5sdataE];
	cvt.rn.f64.s32 	%fd2, %r19;
	cvta.to.global.u64 	%rd6, %rd1;
	mul.wide.u32 	%rd7, %r2, 8;
	add.s64 	%rd8, %rd6, %rd7;
	st.global.f64 	[%rd8], %fd2;
$L__BB4_7:
	ret;

}
	// .globl	_ZN4cuda3addEiiiPdS0_S0_
.visible .entry _ZN4cuda3addEiiiPdS0_S0_(
	.param .u32 _ZN4cuda3addEiiiPdS0_S0__param_0,
	.param .u32 _ZN4cuda3addEiiiPdS0_S0__param_1,
	.param .u32 _ZN4cuda3addEiiiPdS0_S0__param_2,
	.param .u64 .ptr .align 1 _ZN4cuda3addEiiiPdS0_S0__param_3,
	.param .u64 .ptr .align 1 _ZN4cuda3addEiiiPdS0_S0__param_4,
	.param .u64 .ptr .align 1 _ZN4cuda3addEiiiPdS0_S0__param_5
)
{
	.reg .pred 	%p<6>;
	.reg .b32 	%r<17>;
	.reg .b64 	%rd<19>;
	.reg .b64 	%fd<10>;

	ld.param.u32 	%r5, [_ZN4cuda3addEiiiPdS0_S0__param_0];
	ld.param.u32 	%r6, [_ZN4cuda3addEiiiPdS0_S0__param_1];
	ld.param.u32 	%r4, [_ZN4cuda3addEiiiPdS0_S0__param_2];
	ld.param.u64 	%rd4, [_ZN4cuda3addEiiiPdS0_S0__param_3];
	ld.param.u64 	%rd5, [_ZN4cuda3addEiiiPdS0_S0__param_4];
	ld.param.u64 	%rd6, [_ZN4cuda3addEiiiPdS0_S0__param_5];
	cvta.to.global.u64 	%rd1, %rd6;
	cvta.to.global.u64 	%rd2, %rd5;
	cvta.to.global.u64 	%rd3, %rd4;
	mov.u32 	%r7, %tid.x;
	mov.u32 	%r8, %ctaid.x;
	mov.u32 	%r9, %ntid.x;
	mad.lo.s32 	%r1, %r8, %r9, %r7;
	mov.u32 	%r10, %tid.y;
	mov.u32 	%r11, %ctaid.y;
	mov.u32 	%r12, %ntid.y;
	mad.lo.s32 	%r13, %r11, %r12, %r10;
	setp.ge.s32 	%p1, %r1, %r5;
	setp.ge.s32 	%p2, %r13, %r6;
	or.pred  	%p3, %p1, %p2;
	@%p3 bra 	$L__BB5_6;
	setp.eq.s32 	%p4, %r4, 2;
	@%p4 bra 	$L__BB5_4;
	setp.ne.s32 	%p5, %r4, 3;
	@%p5 bra 	$L__BB5_5;
	mad.lo.s32 	%r15, %r6, %r1, %r13;
	mul.wide.s32 	%rd12, %r15, 8;
	add.s64 	%rd13, %rd3, %rd12;
	ld.global.f64 	%fd4, [%rd13];
	add.s64 	%rd14, %rd2, %rd12;
	ld.global.f64 	%fd5, [%rd14];
	add.f64 	%fd6, %fd4, %fd5;
	add.s64 	%rd15, %rd1, %rd12;
	st.global.f64 	[%rd15], %fd6;
	bra.uni 	$L__BB5_6;
$L__BB5_4:
	mad.lo.s32 	%r14, %r6, %r1, %r13;
	mul.wide.s32 	%rd7, %r14, 8;
	add.s64 	%rd8, %rd3, %rd7;
	ld.global.f64 	%fd1, [%rd8];
	mul.wide.u32 	%rd9, %r13, 8;
	add.s64 	%rd10, %rd2, %rd9;
	ld.global.f64 	%fd2, [%rd10];
	add.f64 	%fd3, %fd1, %fd2;
	add.s64 	%rd11, %rd1, %rd7;
	st.global.f64 	[%rd11], %fd3;
	bra.uni 	$L__BB5_6;
$L__BB5_5:
	mad.lo.s32 	%r16, %r6, %r1, %r13;
	mul.wide.s32 	%rd16, %r16, 8;
	add.s64 	%rd17, %rd3, %rd16;
	ld.global.f64 	%fd7, [%rd17];
	ld.global.f64 	%fd8, [%rd2];
	add.f64 	%fd9, %fd7, %fd8;
	add.s64 	%rd18, %rd1, %rd16;
	st.global.f64 	[%rd18], %fd9;
$L__BB5_6:
	ret;

}
	// .globl	_ZN4cuda8subtractEiiiPdS0_S0_
.visible .entry _ZN4cuda8subtractEiiiPdS0_S0_(
	.param .u32 _ZN4cuda8subtractEiiiPdS0_S0__param_0,
	.param .u32 _ZN4cuda8subtractEiiiPdS0_S0__param_1,
	.param .u32 _ZN4cuda8subtractEiiiPdS0_S0__param_2,
	.param .u64 .ptr .align 1 _ZN4cuda8subtractEiiiPdS0_S0__param_3,
	.param .u64 .ptr .align 1 _ZN4cuda8subtractEiiiPdS0_S0__param_4,
	.param .u64 .ptr .align 1 _ZN4cuda8subtractEiiiPdS0_S0__param_5
)
{
	.reg .pred 	%p<6>;
	.reg .b32 	%r<17>;
	.reg .b64 	%rd<19>;
	.reg .b64 	%fd<10>;

	ld.param.u32 	%r5, [_ZN4cuda8subtractEiiiPdS0_S0__param_0];
	ld.param.u32 	%r6, [_ZN4cuda8subtractEiiiPdS0_S0__param_1];
	ld.param.u32 	%r4, [_ZN4cuda8subtractEiiiPdS0_S0__param_2];
	ld.param.u64 	%rd4, [_ZN4cuda8subtractEiiiPdS0_S0__param_3];
	ld.param.u64 	%rd5, [_ZN4cuda8subtractEiiiPdS0_S0__param_4];
	ld.param.u64 	%rd6, [_ZN4cuda8subtractEiiiPdS0_S0__param_5];
	cvta.to.global.u64 	%rd1, %rd6;
	cvta.to.global.u64 	%rd2, %rd5;
	cvta.to.global.u64 	%rd3, %rd4;
	mov.u32 	%r7, %tid.x;
	mov.u32 	%r8, %ctaid.x;
	mov.u32 	%r9, %ntid.x;
	mad.lo.s32 	%r1, %r8, %r9, %r7;
	mov.u32 	%r10, %tid.y;
	mov.u32 	%r11, %ctaid.y;
	mov.u32 	%r12, %ntid.y;
	mad.lo.s32 	%r13, %r11, %r12, %r10;
	setp.ge.s32 	%p1, %r1, %r5;
	setp.ge.s32 	%p2, %r13, %r6;
	or.pred  	%p3, %p1, %p2;
	@%p3 bra 	$L__BB6_6;
	setp.eq.s32 	%p4, %r4, 2;
	@%p4 bra 	$L__BB6_4;
	setp.ne.s32 	%p5, %r4, 3;
	@%p5 bra 	$L__BB6_5;
	mad.lo.s32 	%r15, %r6, %r1, %r13;
	mul.wide.s32 	%rd12, %r15, 8;
	add.s64 	%rd13, %rd3, %rd12;
	ld.global.f64 	%fd4, [%rd13];
	add.s64 	%rd14, %rd2, %rd12;
	ld.global.f64 	%fd5, [%rd14];
	sub.f64 	%fd6, %fd4, %fd5;
	add.s64 	%rd15, %rd1, %rd12;
	st.global.f64 	[%rd15], %fd6;
	bra.uni 	$L__BB6_6;
$L__BB6_4:
	mad.lo.s32 	%r14, %r6, %r1, %r13;
	mul.wide.s32 	%rd7, %r14, 8;
	add.s64 	%rd8, %rd3, %rd7;
	ld.global.f64 	%fd1, [%rd8];
	mul.wide.u32 	%rd9, %r13, 8;
	add.s64 	%rd10, %rd2, %rd9;
	ld.global.f64 	%fd2, [%rd10];
	sub.f64 	%fd3, %fd1, %fd2;
	add.s64 	%rd11, %rd1, %rd7;
	st.global.f64 	[%rd11], %fd3;
	bra.uni 	$L__BB6_6;
$L__BB6_5:
	mad.lo.s32 	%r16, %r6, %r1, %r13;
	mul.wide.s32 	%rd16, %r16, 8;
	add.s64 	%rd17, %rd3, %rd16;
	ld.global.f64 	%fd7, [%rd17];
	ld.global.f64 	%fd8, [%rd2];
	sub.f64 	%fd9, %fd7, %fd8;
	add.s64 	%rd18, %rd1, %rd16;
	st.global.f64 	[%rd18], %fd9;
$L__BB6_6:
	ret;

}
	// .globl	_ZN4cuda3mulEiiiPdS0_S0_
.visible .entry _ZN4cuda3mulEiiiPdS0_S0_(
	.param .u32 _ZN4cuda3mulEiiiPdS0_S0__param_0,
	.param .u32 _ZN4cuda3mulEiiiPdS0_S0__param_1,
	.param .u32 _ZN4cuda3mulEiiiPdS0_S0__param_2,
	.param .u64 .ptr .align 1 _ZN4cuda3mulEiiiPdS0_S0__param_3,
	.param .u64 .ptr .align 1 _ZN4cuda3mulEiiiPdS0_S0__param_4,
	.param .u64 .ptr .align 1 _ZN4cuda3mulEiiiPdS0_S0__param_5
)
{
	.reg .pred 	%p<6>;
	.reg .b32 	%r<17>;
	.reg .b64 	%rd<19>;
	.reg .b64 	%fd<10>;

	ld.param.u32 	%r5, [_ZN4cuda3mulEiiiPdS0_S0__param_0];
	ld.param.u32 	%r6, [_ZN4cuda3mulEiiiPdS0_S0__param_1];
	ld.param.u32 	%r4, [_ZN4cuda3mulEiiiPdS0_S0__param_2];
	ld.param.u64 	%rd4, [_ZN4cuda3mulEiiiPdS0_S0__param_3];
	ld.param.u64 	%rd5, [_ZN4cuda3mulEiiiPdS0_S0__param_4];
	ld.param.u64 	%rd6, [_ZN4cuda3mulEiiiPdS0_S0__param_5];
	cvta.to.global.u64 	%rd1, %rd6;
	cvta.to.global.u64 	%rd2, %rd5;
	cvta.to.global.u64 	%rd3, %rd4;
	mov.u32 	%r7, %tid.x;
	mov.u32 	%r8, %ctaid.x;
	mov.u32 	%r9, %ntid.x;
	mad.lo.s32 	%r1, %r8, %r9, %r7;
	mov.u32 	%r10, %tid.y;
	mov.u32 	%r11, %ctaid.y;
	mov.u32 	%r12, %ntid.y;
	mad.lo.s32 	%r13, %r11, %r12, %r10;
	setp.ge.s32 	%p1, %r1, %r5;
	setp.ge.s32 	%p2, %r13, %r6;
	or.pred  	%p3, %p1, %p2;
	@%p3 bra 	$L__BB7_6;
	setp.eq.s32 	%p4, %r4, 2;
	@%p4 bra 	$L__BB7_4;
	setp.ne.s32 	%p5, %r4, 3;
	@%p5 bra 	$L__BB7_5;
	mad.lo.s32 	%r15, %r6, %r1, %r13;
	mul.wide.s32 	%rd12, %r15, 8;
	add.s64 	%rd13, %rd3, %rd12;
	ld.global.f64 	%fd4, [%rd13];
	add.s64 	%rd14, %rd2, %rd12;
	ld.global.f64 	%fd5, [%rd14];
	mul.f64 	%fd6, %fd4, %fd5;
	add.s64 	%rd15, %rd1, %rd12;
	st.global.f64 	[%rd15], %fd6;
	bra.uni 	$L__BB7_6;
$L__BB7_4:
	mad.lo.s32 	%r14, %r6, %r1, %r13;
	mul.wide.s32 	%rd7, %r14, 8;
	add.s64 	%rd8, %rd3, %rd7;
	ld.global.f64 	%fd1, [%rd8];
	mul.wide.u32 	%rd9, %r13, 8;
	add.s64 	%rd10, %rd2, %rd9;
	ld.global.f64 	%fd2, [%rd10];
	mul.f64 	%fd3, %fd1, %fd2;
	add.s64 	%rd11, %rd1, %rd7;
	st.global.f64 	[%rd11], %fd3;
	bra.uni 	$L__BB7_6;
$L__BB7_5:
	mad.lo.s32 	%r16, %r6, %r1, %r13;
	mul.wide.s32 	%rd16, %r16, 8;
	add.s64 	%rd17, %rd3, %rd16;
	ld.global.f64 	%fd7, [%rd17];
	ld.global.f64 	%fd8, [%rd2];
	mul.f64 	%fd9, %fd7, %fd8;
	add.s64 	%rd18, %rd1, %rd16;
	st.global.f64 	[%rd18], %fd9;
$L__BB7_6:
	ret;

}
	// .globl	_ZN4cuda8divisionEiiiPdS0_S0_
.visible .entry _ZN4cuda8divisionEiiiPdS0_S0_(
	.param .u32 _ZN4cuda8divisionEiiiPdS0_S0__param_0,
	.param .u32 _ZN4cuda8divisionEiiiPdS0_S0__param_1,
	.param .u32 _ZN4cuda8divisionEiiiPdS0_S0__param_2,
	.param .u64 .ptr .align 1 _ZN4cuda8divisionEiiiPdS0_S0__param_3,
	.param .u64 .ptr .align 1 _ZN4cuda8divisionEiiiPdS0_S0__param_4,
	.param .u64 .ptr .align 1 _ZN4cuda8divisionEiiiPdS0_S0__param_5
)
{
	.reg .pred 	%p<6>;
	.reg .b32 	%r<17>;
	.reg .b64 	%rd<19>;
	.reg .b64 	%fd<10>;

	ld.param.u32 	%r5, [_ZN4cuda8divisionEiiiPdS0_S0__param_0];
	ld.param.u32 	%r6, [_ZN4cuda8divisionEiiiPdS0_S0__param_1];
	ld.param.u32 	%r4, [_ZN4cuda8divisionEiiiPdS0_S0__param_2];
	ld.param.u64 	%rd4, [_ZN4cuda8divisionEiiiPdS0_S0__param_3];
	ld.param.u64 	%rd5, [_ZN4cuda8divisionEiiiPdS0_S0__param_4];
	ld.param.u64 	%rd6, [_ZN4cuda8divisionEiiiPdS0_S0__param_5];
	cvta.to.global.u64 	%rd1, %rd6;
	cvta.to.global.u64 	%rd2, %rd5;
	cvta.to.global.u64 	%rd3, %rd4;
	mov.u32 	%r7, %tid.x;
	mov.u32 	%r8, %ctaid.x;
	mov.u32 	%r9, %ntid.x;
	mad.lo.s32 	%r1, %r8, %r9, %r7;
	mov.u32 	%r10, %tid.y;
	mov.u32 	%r11, %ctaid.y;
	mov.u32 	%r12, %ntid.y;
	mad.lo.s32 	%r13, %r11, %r12, %r10;
	setp.ge.s32 	%p1, %r1, %r5;
	setp.ge.s32 	%p2, %r13, %r6;
	or.pred  	%p3, %p1, %p2;
	@%p3 bra 	$L__BB8_6;
	setp.eq.s32 	%p4, %r4, 2;
	@%p4 bra 	$L__BB8_4;
	setp.ne.s32 	%p5, %r4, 3;
	@%p5 bra 	$L__BB8_5;
	mad.lo.s32 	%r15, %r6, %r1, %r13;
	mul.wide.s32 	%rd12, %r15, 8;
	add.s64 	%rd13, %rd3, %rd12;
	ld.global.f64 	%fd4, [%rd13];
	add.s64 	%rd14, %rd2, %rd12;
	ld.global.f64 	%fd5, [%rd14];
	div.rn.f64 	%fd6, %fd4, %fd5;
	add.s64 	%rd15, %rd1, %rd12;
	st.global.f64 	[%rd15], %fd6;
	bra.uni 	$L__BB8_6;
$L__BB8_4:
	mad.lo.s32 	%r14, %r6, %r1, %r13;
	mul.wide.s32 	%rd7, %r14, 8;
	add.s64 	%rd8, %rd3, %rd7;
	ld.global.f64 	%fd1, [%rd8];
	mul.wide.u32 	%rd9, %r13, 8;
	add.s64 	%rd10, %rd2, %rd9;
	ld.global.f64 	%fd2, [%rd10];
	div.rn.f64 	%fd3, %fd1, %fd2;
	add.s64 	%rd11, %rd1, %rd7;
	st.global.f64 	[%rd11], %fd3;
	bra.uni 	$L__BB8_6;
$L__BB8_5:
	mad.lo.s32 	%r16, %r6, %r1, %r13;
	mul.wide.s32 	%rd16, %r16, 8;
	add.s64 	%rd17, %rd3, %rd16;
	ld.global.f64 	%fd7, [%rd17];
	ld.global.f64 	%fd8, [%rd2];
	div.rn.f64 	%fd9, %fd7, %fd8;
	add.s64 	%rd18, %rd1, %rd16;
	st.global.f64 	[%rd18], %fd9;
$L__BB8_6:
	ret;

}
	// .globl	_ZN4cuda8cuda_logEiiPdS0_
.visible .entry _ZN4cuda8cuda_logEiiPdS0_(
	.param .u32 _ZN4cuda8cuda_logEiiPdS0__param_0,
	.param .u32 _ZN4cuda8cuda_logEiiPdS0__param_1,
	.param .u64 .ptr .align 1 _ZN4cuda8cuda_logEiiPdS0__param_2,
	.param .u64 .ptr .align 1 _ZN4cuda8cuda_logEiiPdS0__param_3
)
{
	.reg .pred 	%p<6>;
	.reg .b32 	%r<43>;
	.reg .b64 	%rd<9>;
	.reg .b64 	%fd<46>;

	ld.param.u32 	%r15, [_ZN4cuda8cuda_logEiiPdS0__param_0];
	ld.param.u32 	%r14, [_ZN4cuda8cuda_logEiiPdS0__param_1];
	ld.param.u64 	%rd1, [_ZN4cuda8cuda_logEiiPdS0__param_2];
	ld.param.u64 	%rd2, [_ZN4cuda8cuda_logEiiPdS0__param_3];
	mov.u32 	%r17, %tid.x;
	mov.u32 	%r18, %ctaid.x;
	mov.u32 	%r19, %ntid.x;
	mad.lo.s32 	%r1, %r18, %r19, %r17;
	mov.u32 	%r20, %tid.y;
	mov.u32 	%r21, %ctaid.y;
	mov.u32 	%r22, %ntid.y;
	mad.lo.s32 	%r23, %r21, %r22, %r20;
	max.s32 	%r24, %r1, %r23;
	setp.ge.s32 	%p1, %r24, %r15;
	@%p1 bra 	$L__BB9_9;
	cvta.to.global.u64 	%rd3, %rd1;
	mad.lo.s32 	%r3, %r14, %r1, %r23;
	mul.wide.s32 	%rd4, %r3, 8;
	add.s64 	%rd5, %rd3, %rd4;
	ld.global.f64 	%fd43, [%rd5];
	{
	.reg .b32 %temp; 
	mov.b64 	{%temp, %r39}, %fd43;
	}
	{
	.reg .b32 %temp; 
	mov.b64 	{%r40, %temp}, %fd43;
	}
	setp.gt.s32 	%p2, %r39, 1048575;
	mov.b32 	%r41, -1023;
	@%p2 bra 	$L__BB9_3;
	mul.f64 	%fd43, %fd43, 0d4350000000000000;
	{
	.reg .b32 %temp; 
	mov.b64 	{%temp, %r39}, %fd43;
	}
	{
	.reg .b32 %temp; 
	mov.b64 	{%r40, %temp}, %fd43;
	}
	mov.b32 	%r41, -1077;
$L__BB9_3:
	add.s32 	%r27, %r39, -1;
	setp.gt.u32 	%p3, %r27, 2146435070;
	@%p3 bra 	$L__BB9_7;
	shr.u32 	%r30, %r39, 20;
	add.s32 	%r42, %r41, %r30;
	and.b32  	%r31, %r39, 1048575;
	or.b32  	%r32, %r31, 1072693248;
	mov.b64 	%fd44, {%r40, %r32};
	setp.lt.u32 	%p5, %r32, 1073127583;
	@%p5 bra 	$L__BB9_6;
	{
	.reg .b32 %temp; 
	mov.b64 	{%r33, %temp}, %fd44;
	}
	{
	.reg .b32 %temp; 
	mov.b64 	{%temp, %r34}, %fd44;
	}
	add.s32 	%r35, %r34, -1048576;
	mov.b64 	%fd44, {%r33, %r35};
	add.s32 	%r42, %r42, 1;
$L__BB9_6:
	add.f64 	%fd11, %fd44, 0dBFF0000000000000;
	add.f64 	%fd12, %fd44, 0d3FF0000000000000;
	rcp.approx.ftz.f64 	%fd13, %fd12;
	neg.f64 	%fd14, %fd12;
	fma.rn.f64 	%fd15, %fd14, %fd13, 0d3FF0000000000000;
	fma.rn.f64 	%fd16, %fd15, %fd15, %fd15;
	fma.rn.f64 	%fd17, %fd16, %fd13, %fd13;
	mul.f64 	%fd18, %fd11, %fd17;
	fma.rn.f64 	%fd19, %fd11, %fd17, %fd18;
	mul.f64 	%fd20, %fd19, %fd19;
	fma.rn.f64 	%fd21, %fd20, 0d3EB1380B3AE80F1E, 0d3ED0EE258B7A8B04;
	fma.rn.f64 	%fd22, %fd21, %fd20, 0d3EF3B2669F02676F;
	fma.rn.f64 	%fd23, %fd22, %fd20, 0d3F1745CBA9AB0956;
	fma.rn.f64 	%fd24, %fd23, %fd20, 0d3F3C71C72D1B5154;
	fma.rn.f64 	%fd25, %fd24, %fd20, 0d3F624924923BE72D;
	fma.rn.f64 	%fd26, %fd25, %fd20, 0d3F8999999999A3C4;
	fma.rn.f64 	%fd27, %fd26, %fd20, 0d3FB5555555555554;
	sub.f64 	%fd28, %fd11, %fd19;
	add.f64 	%fd29, %fd28, %fd28;
	neg.f64 	%fd30, %fd19;
	fma.rn.f64 	%fd31, %fd30, %fd11, %fd29;
	mul.f64 	%fd32, %fd17, %fd31;
	mul.f64 	%fd33, %fd20, %fd27;
	fma.rn.f64 	%fd34, %fd33, %fd19, %fd32;
	xor.b32  	%r36, %r42, -2147483648;
	mov.b32 	%r37, 1127219200;
	mov.b64 	%fd35, {%r36, %r37};
	mov.b32 	%r38, -2147483648;
	mov.b64 	%fd36, {%r38, %r37};
	sub.f64 	%fd37, %fd35, %fd36;
	fma.rn.f64 	%fd38, %fd37, 0d3FE62E42FEFA39EF, %fd19;
	fma.rn.f64 	%fd39, %fd37, 0dBFE62E42FEFA39EF, %fd38;
	sub.f64 	%fd40, %fd39, %fd19;
	sub.f64 	%fd41, %fd34, %fd40;
	fma.rn.f64 	%fd42, %fd37, 0d3C7ABC9E3B39803F, %fd41;
	add.f64 	%fd45, %fd38, %fd42;
	bra.uni 	$L__BB9_8;
$L__BB9_7:
	fma.rn.f64 	%fd10, %fd43, 0d7FF0000000000000, 0d7FF0000000000000;
	{
	.reg .b32 %temp; 
	mov.b64 	{%temp, %r28}, %fd43;
	}
	and.b32  	%r29, %r28, 2147483647;
	setp.eq.s32 	%p4, %r29, 0;
	selp.f64 	%fd45, 0dFFF0000000000000, %fd10, %p4;
$L__BB9_8:
	cvta.to.global.u64 	%rd6, %rd2;
	add.s64 	%rd8, %rd6, %rd4;
	st.global.f64 	[%rd8], %fd45;
$L__BB9_9:
	ret;

}
	// .globl	_ZN4cuda8cuda_expEiiPdS0_
.visible .entry _ZN4cuda8cuda_expEiiPdS0_(
	.param .u32 _ZN4cuda8cuda_expEiiPdS0__param_0,
	.param .u32 _ZN4cuda8cuda_expEiiPdS0__param_1,
	.param .u64 .ptr .align 1 _ZN4cuda8cuda_expEiiPdS0__param_2,
	.param .u64 .ptr .align 1 _ZN4cuda8cuda_expEiiPdS0__param_3
)
{
	.reg .pred 	%p<5>;
	.reg .b32 	%r<30>;
	.reg .b32 	%f<3>;
	.reg .b64 	%rd<9>;
	.reg .b64 	%fd<26>;

	ld.param.u32 	%r8, [_ZN4cuda8cuda_expEiiPdS0__param_0];
	ld.param.u32 	%r7, [_ZN4cuda8cuda_expEiiPdS0__param_1];
	ld.param.u64 	%rd1, [_ZN4cuda8cuda_expEiiPdS0__param_2];
	ld.param.u64 	%rd2, [_ZN4cuda8cuda_expEiiPdS0__param_3];
	mov.u32 	%r10, %tid.x;
	mov.u32 	%r11, %ctaid.x;
	mov.u32 	%r12, %ntid.x;
	mad.lo.s32 	%r1, %r11, %r12, %r10;
	mov.u32 	%r13, %tid.y;
	mov.u32 	%r14, %ctaid.y;
	mov.u32 	%r15, %ntid.y;
	mad.lo.s32 	%r16, %r14, %r15, %r13;
	max.s32 	%r17, %r1, %r16;
	setp.ge.s32 	%p1, %r17, %r8;
	@%p1 bra 	$L__BB10_5;
	cvta.to.global.u64 	%rd3, %rd1;
	mad.lo.s32 	%r3, %r7, %r1, %r16;
	mul.wide.s32 	%rd4, %r3, 8;
	add.s64 	%rd5, %rd3, %rd4;
	ld.global.f64 	%fd1, [%rd5];
	fma.rn.f64 	%fd6, %fd1, 0d3FF71547652B82FE, 0d4338000000000000;
	{
	.reg .b32 %temp; 
	mov.b64 	{%r4, %temp}, %fd6;
	}
	mov.f64 	%fd7, 0dC338000000000000;
	add.rn.f64 	%fd8, %fd6, %fd7;
	fma.rn.f64 	%fd9, %fd8, 0dBFE62E42FEFA39EF, %fd1;
	fma.rn.f64 	%fd10, %fd8, 0dBC7ABC9E3B39803F, %fd9;
	fma.rn.f64 	%fd11, %fd10, 0d3E5ADE1569CE2BDF, 0d3E928AF3FCA213EA;
	fma.rn.f64 	%fd12, %fd11, %fd10, 0d3EC71DEE62401315;
	fma.rn.f64 	%fd13, %fd12, %fd10, 0d3EFA01997C89EB71;
	fma.rn.f64 	%fd14, %fd13, %fd10, 0d3F2A01A014761F65;
	fma.rn.f64 	%fd15, %fd14, %fd10, 0d3F56C16C1852B7AF;
	fma.rn.f64 	%fd16, %fd15, %fd10, 0d3F81111111122322;
	fma.rn.f64 	%fd17, %fd16, %fd10, 0d3FA55555555502A1;
	fma.rn.f64 	%fd18, %fd17, %fd10, 0d3FC5555555555511;
	fma.rn.f64 	%fd19, %fd18, %fd10, 0d3FE000000000000B;
	fma.rn.f64 	%fd20, %fd19, %fd10, 0d3FF0000000000000;
	fma.rn.f64 	%fd21, %fd20, %fd10, 0d3FF0000000000000;
	{
	.reg .b32 %temp; 
	mov.b64 	{%r5, %temp}, %fd21;
	}
	{
	.reg .b32 %temp; 
	mov.b64 	{%temp, %r6}, %fd21;
	}
	shl.b32 	%r18, %r4, 20;
	add.s32 	%r19, %r18, %r6;
	mov.b64 	%fd25, {%r5, %r19};
	{
	.reg .b32 %temp; 
	mov.b64 	{%temp, %r20}, %fd1;
	}
	mov.b32 	%f2, %r20;
	abs.f32 	%f1, %f2;
	setp.lt.f32 	%p2, %f1, 0f4086232B;
	@%p2 bra 	$L__BB10_4;
	setp.lt.f64 	%p3, %fd1, 0d0000000000000000;
	add.f64 	%fd22, %fd1, 0d7FF0000000000000;
	selp.f64 	%fd25, 0d0000000000000000, %fd22, %p3;
	setp.geu.f32 	%p4, %f1, 0f40874800;
	@%p4 bra 	$L__BB10_4;
	shr.u32 	%r21, %r4, 31;
	add.s32 	%r22, %r4, %r21;
	shr.s32 	%r23, %r22, 1;
	shl.b32 	%r24, %r23, 20;
	add.s32 	%r25, %r6, %r24;
	mov.b64 	%fd23, {%r5, %r25};
	sub.s32 	%r26, %r4, %r23;
	shl.b32 	%r27, %r26, 20;
	add.s32 	%r28, %r27, 1072693248;
	mov.b32 	%r29, 0;
	mov.b64 	%fd24, {%r29, %r28};
	mul.f64 	%fd25, %fd24, %fd23;
$L__BB10_4:
	cvta.to.global.u64 	%rd6, %rd2;
	add.s64 	%rd8, %rd6, %rd4;
	st.global.f64 	[%rd8], %fd25;
$L__BB10_5:
	ret;

}
	// .globl	_ZN4cuda8relu_fwdEiiPdS0_
.visible .entry _ZN4cuda8relu_fwdEiiPdS0_(
	.param .u32 _ZN4cuda8relu_fwdEiiPdS0__param_0,
	.param .u32 _ZN4cuda8relu_fwdEiiPdS0__param_1,
	.param .u64 .ptr .align 1 _ZN4cuda8relu_fwdEiiPdS0__param_2,
	.param .u64 .ptr .align 1 _ZN4cuda8relu_fwdEiiPdS0__param_3
)
{
	.reg .pred 	%p<3>;
	.reg .b32 	%r<15>;
	.reg .b64 	%rd<12>;
	.reg .b64 	%fd<2>;

	ld.param.u32 	%r5, [_ZN4cuda8relu_fwdEiiPdS0__param_0];
	ld.param.u32 	%r4, [_ZN4cuda8relu_fwdEiiPdS0__param_1];
	ld.param.u64 	%rd2, [_ZN4cuda8relu_fwdEiiPdS0__param_2];
	ld.param.u64 	%rd3, [_ZN4cuda8relu_fwdEiiPdS0__param_3];
	cvta.to.global.u64 	%rd1, %rd3;
	mov.u32 	%r7, %tid.x;
	mov.u32 	%r8, %ctaid.x;
	mov.u32 	%r9, %ntid.x;
	mad.lo.s32 	%r1, %r8, %r9, %r7;
	mov.u32 	%r10, %tid.y;
	mov.u32 	%r11, %ctaid.y;
	mov.u32 	%r12, %ntid.y;
	mad.lo.s32 	%r13, %r11, %r12, %r10;
	max.s32 	%r14, %r1, %r13;
	setp.ge.s32 	%p1, %r14, %r5;
	@%p1 bra 	$L__BB11_4;
	cvta.to.global.u64 	%rd4, %rd2;
	mad.lo.s32 	%r3, %r4, %r1, %r13;
	mul.wide.s32 	%rd5, %r3, 8;
	add.s64 	%rd6, %rd4, %rd5;
	ld.global.f64 	%fd1, [%rd6];
	setp.geu.f64 	%p2, %fd1, 0d0000000000000000;
	@%p2 bra 	$L__BB11_3;
	add.s64 	%rd10, %rd1, %rd5;
	mov.b64 	%rd11, 0;
	st.global.u64 	[%rd10], %rd11;
	bra.uni 	$L__BB11_4;
$L__BB11_3:
	add.s64 	%rd8, %rd1, %rd5;
	st.global.f64 	[%rd8], %fd1;
$L__BB11_4:
	ret;

}


// ===== COMPILED SASS (sm_100) =====

	.target	sm_100

	.elftype	@"ET_EXEC"


//--------------------- .note.nv.tkinfo           --------------------------
	.section	.note.nv.tkinfo,"",@"SHT_NOTE"
	.sectionflags	@"SHF_NOTE_NV_TKINFO"
	.tkinfo
        /*0018*/ 	.word	0x00000002
        /*0030*/ 	.string	""
        /*0030*/ 	.string	"ptxas"
        /*0030*/ 	.string	"Cuda compilation tools, release 13.0, V13.0.88"
        /*0030*/ 	.string	"Build cuda_13.0.r13.0/compiler.36424714_0"
        /*0030*/ 	.string	"-arch sm_100 -m 64 "



//--------------------- .note.nv.cuinfo           --------------------------
	.section	.note.nv.cuinfo,"",@"SHT_NOTE"
	.sectionflags	@"SHF_NOTE_NV_CUINFO"
        /*0018*/ 	.short	0x0002
        /*001a*/ 	.short	0x0064
        /*001c*/ 	.short	0x0082
	.zero		2


//--------------------- .nv.info                  --------------------------
	.section	.nv.info,"",@"SHT_CUDA_INFO"
	.align	4


	//----- nvinfo : EIATTR_REGCOUNT
	.align		4
        /*0000*/ 	.byte	0x04, 0x2f
        /*0002*/ 	.short	(.L_1 - .L_0)
	.align		4
.L_0:
        /*0004*/ 	.word	index@(_ZN4cuda3dotEiiiPdS0_S0_)
        /*0008*/ 	.word	0x00000020


	//----- nvinfo : EIATTR_FRAME_SIZE
	.align		4
.L_1:
        /*000c*/ 	.byte	0x04, 0x11
        /*000e*/ 	.short	(.L_3 - .L_2)
	.align		4
.L_2:
        /*0010*/ 	.word	index@(_ZN4cuda3dotEiiiPdS0_S0_)
        /*0014*/ 	.word	0x00000000


	//----- nvinfo : EIATTR_REGCOUNT
	.align		4
.L_3:
        /*0018*/ 	.byte	0x04, 0x2f
        /*001a*/ 	.short	(.L_5 - .L_4)
	.align		4
.L_4:
        /*001c*/ 	.word	index@(_ZN4cuda3maxEiiPdS0_)
        /*0020*/ 	.word	0x00000016


	//----- nvinfo : EIATTR_FRAME_SIZE
	.align		4
.L_5:
        /*0024*/ 	.byte	0x04, 0x11
        /*0026*/ 	.short	(.L_7 - .L_6)
	.align		4
.L_6:
        /*0028*/ 	.word	index@(_ZN4cuda3maxEiiPdS0_)
        /*002c*/ 	.word	0x00000000


	//----- nvinfo : EIATTR_REGCOUNT
	.align		4
.L_7:
        /*0030*/ 	.byte	0x04, 0x2f
        /*0032*/ 	.short	(.L_9 - .L_8)
	.align		4
.L_8:
        /*0034*/ 	.word	index@(_ZN4cuda14sum_keepdims_0EiiPdS0_)
        /*0038*/ 	.word	0x0000001e


	//----- nvinfo : EIATTR_FRAME_SIZE
	.align		4
.L_9:
        /*003c*/ 	.byte	0x04, 0x11
        /*003e*/ 	.short	(.L_11 - .L_10)
	.align		4
.L_10:
        /*0040*/ 	.word	index@(_ZN4cuda14sum_keepdims_0EiiPdS0_)
        /*0044*/ 	.word	0x00000000


	//----- nvinfo : EIATTR_REGCOUNT
	.align		4
.L_11:
        /*0048*/ 	.byte	0x04, 0x2f
        /*004a*/ 	.short	(.L_13 - .L_12)
	.align		4
.L_12:
        /*004c*/ 	.word	index@(_ZN4cuda14sum_keepdims_1EiiPdS0_)
        /*0050*/ 	.word	0x00000018


	//----- nvinfo : EIATTR_FRAME_SIZE
	.align		4
.L_13:
        /*0054*/ 	.byte	0x04, 0x11
        /*0056*/ 	.short	(.L_15 - .L_14)
	.align		4
.L_14:
        /*0058*/ 	.word	index@(_ZN4cuda14sum_keepdims_1EiiPdS0_)
        /*005c*/ 	.word	0x00000000


	//----- nvinfo : EIATTR_REGCOUNT
	.align		4
.L_15:
        /*0060*/ 	.byte	0x04, 0x2f
        /*0062*/ 	.short	(.L_17 - .L_16)
	.align		4
.L_16:
        /*0064*/ 	.word	index@(_ZN4cuda10sum_reduceEPdS0_)
        /*0068*/ 	.word	0x0000000b


	//----- nvinfo : EIATTR_FRAME_SIZE
	.align		4
.L_17:
        /*006c*/ 	.byte	0x04, 0x11
        /*006e*/ 	.short	(.L_19 - .L_18)
	.align		4
.L_18:
        /*0070*/ 	.word	index@(_ZN4cuda10sum_reduceEPdS0_)
        /*0074*/ 	.word	0x00000000


	//----- nvinfo : EIATTR_REGCOUNT
	.align		4
.L_19:
        /*0078*/ 	.byte	0x04, 0x2f
        /*007a*/ 	.short	(.L_21 - .L_20)
	.align		4
.L_20:
        /*007c*/ 	.word	index@(_ZN4cuda3addEiiiPdS0_S0_)
        /*0080*/ 	.word	0x0000000e


	//----- nvinfo : EIATTR_FRAME_SIZE
	.align		4
.L_21:
        /*0084*/ 	.byte	0x04, 0x11
        /*0086*/ 	.short	(.L_23 - .L_22)
	.align		4
.L_22:
        /*0088*/ 	.word	index@(_ZN4cuda3addEiiiPdS0_S0_)
        /*008c*/ 	.word	0x00000000


	//----- nvinfo : EIATTR_REGCOUNT
	.align		4
.L_23:
        /*0090*/ 	.byte	0x04, 0x2f
        /*0092*/ 	.short	(.L_25 - .L_24)
	.align		4
.L_24:
        /*0094*/ 	.word	index@(_ZN4cuda8subtractEiiiPdS0_S0_)
        /*0098*/ 	.word	0x0000000e


	//----- nvinfo : EIATTR_FRAME_SIZE
	.align		4
.L_25:
        /*009c*/ 	.byte	0x04, 0x11
        /*009e*/ 	.short	(.L_27 - .L_26)
	.align		4
.L_26:
        /*00a0*/ 	.word	index@(_ZN4cuda8subtractEiiiPdS0_S0_)
        /*00a4*/ 	.word	0x00000000


	//----- nvinfo : EIATTR_REGCOUNT
	.align		4
.L_27:
        /*00a8*/ 	.byte	0x04, 0x2f
        /*00aa*/ 	.short	(.L_29 - .L_28)
	.align		4
.L_28:
        /*00ac*/ 	.word	index@(_ZN4cuda3mulEiiiPdS0_S0_)
        /*00b0*/ 	.word	0x0000000e


	//----- nvinfo : EIATTR_FRAME_SIZE
	.align		4
.L_29:
        /*00b4*/ 	.byte	0x04, 0x11
        /*00b6*/ 	.short	(.L_31 - .L_30)
	.align		4
.L_30:
        /*00b8*/ 	.word	index@(_ZN4cuda3mulEiiiPdS0_S0_)
        /*00bc*/ 	.word	0x00000000


	//----- nvinfo : EIATTR_REGCOUNT
	.align		4
.L_31:
        /*00c0*/ 	.byte	0x04, 0x2f
        /*00c2*/ 	.short	(.L_33 - .L_32)
	.align		4
.L_32:
        /*00c4*/ 	.word	index@(_ZN4cuda8divisionEiiiPdS0_S0_)
        /*00c8*/ 	.word	0x00000019


	//----- nvinfo : EIATTR_FRAME_SIZE
	.align		4
.L_33:
        /*00cc*/ 	.byte	0x04, 0x11
        /*00ce*/ 	.short	(.L_35 - .L_34)
	.align		4
.L_34:
        /*00d0*/ 	.word	index@($__internal_0_$__cuda_sm20_div_rn_f64_full)
        /*00d4*/ 	.word	0x00000000


	//----- nvinfo : EIATTR_FRAME_SIZE
	.align		4
.L_35:
        /*00d8*/ 	.byte	0x04, 0x11
        /*00da*/ 	.short	(.L_37 - .L_36)
	.align		4
.L_36:
        /*00dc*/ 	.word	index@(_ZN4cuda8divisionEiiiPdS0_S0_)
        /*00e0*/ 	.word	0x00000000


	//----- nvinfo : EIATTR_REGCOUNT
	.align		4
.L_37:
        /*00e4*/ 	.byte	0x04, 0x2f
        /*00e6*/ 	.short	(.L_39 - .L_38)
	.align		4
.L_38:
        /*00e8*/ 	.word	index@(_ZN4cuda8cuda_logEiiPdS0_)
        /*00ec*/ 	.word	0x00000014


	//----- nvinfo : EIATTR_FRAME_SIZE
	.align		4
.L_39:
        /*00f0*/ 	.byte	0x04, 0x11
        /*00f2*/ 	.short	(.L_41 - .L_40)
	.align		4
.L_40:
        /*00f4*/ 	.word	index@(_ZN4cuda8cuda_logEiiPdS0_)
        /*00f8*/ 	.word	0x00000000


	//----- nvinfo : EIATTR_REGCOUNT
	.align		4
.L_41:
        /*00fc*/ 	.byte	0x04, 0x2f
        /*00fe*/ 	.short	(.L_43 - .L_42)
	.align		4
.L_42:
        /*0100*/ 	.word	index@(_ZN4cuda8cuda_expEiiPdS0_)
        /*0104*/ 	.word	0x0000000e


	//----- nvinfo : EIATTR_FRAME_SIZE
	.align		4
.L_43:
        /*0108*/ 	.byte	0x04, 0x11
        /*010a*/ 	.short	(.L_45 - .L_44)
	.align		4
.L_44:
        /*010c*/ 	.word	index@(_ZN4cuda8cuda_expEiiPdS0_)
        /*0110*/ 	.word	0x00000000


	//----- nvinfo : EIATTR_REGCOUNT
	.align		4
.L_45:
        /*0114*/ 	.byte	0x04, 0x2f
        /*0116*/ 	.short	(.L_47 - .L_46)
	.align		4
.L_46:
        /*0118*/ 	.word	index@(_ZN4cuda8relu_fwdEiiPdS0_)
        /*011c*/ 	.word	0x0000000a


	//----- nvinfo : EIATTR_FRAME_SIZE
	.align		4
.L_47:
        /*0120*/ 	.byte	0x04, 0x11
        /*0122*/ 	.short	(.L_49 - .L_48)
	.align		4
.L_48:
        /*0124*/ 	.word	index@(_ZN4cuda8relu_fwdEiiPdS0_)
        /*0128*/ 	.word	0x00000000


	//----- nvinfo : EIATTR_MIN_STACK_SIZE
	.align		4
.L_49:
        /*012c*/ 	.byte	0x04, 0x12
        /*012e*/ 	.short	(.L_51 - .L_50)
	.align		4
.L_50:
        /*0130*/ 	.word	index@(_ZN4cuda8relu_fwdEiiPdS0_)
        /*0134*/ 	.word	0x00000000


	//----- nvinfo : EIATTR_MIN_STACK_SIZE
	.align		4
.L_51:
        /*0138*/ 	.byte	0x04, 0x12
        /*013a*/ 	.short	(.L_53 - .L_52)
	.align		4
.L_52:
        /*013c*/ 	.word	index@(_ZN4cuda8cuda_expEiiPdS0_)
        /*0140*/ 	.word	0x00000000


	//----- nvinfo : EIATTR_MIN_STACK_SIZE
	.align		4
.L_53:
        /*0144*/ 	.byte	0x04, 0x12
        /*0146*/ 	.short	(.L_55 - .L_54)
	.align		4
.L_54:
        /*0148*/ 	.word	index@(_ZN4cuda8cuda_logEiiPdS0_)
        /*014c*/ 	.word	0x00000000


	//----- nvinfo : EIATTR_MIN_STACK_SIZE
	.align		4
.L_55:
        /*0150*/ 	.byte	0x04, 0x12
        /*0152*/ 	.short	(.L_57 - .L_56)
	.align		4
.L_56:
        /*0154*/ 	.word	index@(_ZN4cuda8divisionEiiiPdS0_S0_)
        /*0158*/ 	.word	0x00000000


	//----- nvinfo : EIATTR_MIN_STACK_SIZE
	.align		4
.L_57:
        /*015c*/ 	.byte	0x04, 0x12
        /*015e*/ 	.short	(.L_59 - .L_58)
	.align		4
.L_58:
        /*0160*/ 	.word	index@(_ZN4cuda3mulEiiiPdS0_S0_)
        /*0164*/ 	.word	0x00000000


	//----- nvinfo : EIATTR_MIN_STACK_SIZE
	.align		4
.L_59:
        /*0168*/ 	.byte	0x04, 0x12
        /*016a*/ 	.short	(.L_61 - .L_60)
	.align		4
.L_60:
        /*016c*/ 	.word	index@(_ZN4cuda8subtractEiiiPdS0_S0_)
        /*0170*/ 	.word	0x00000000


	//----- nvinfo : EIATTR_MIN_STACK_SIZE
	.align		4
.L_61:
        /*0174*/ 	.byte	0x04, 0x12
        /*0176*/ 	.short	(.L_63 - .L_62)
	.align		4
.L_62:
        /*0178*/ 	.word	index@(_ZN4cuda3addEiiiPdS0_S0_)
        /*017c*/ 	.word	0x00000000


	//----- nvinfo : EIATTR_MIN_STACK_SIZE
	.align		4
.L_63:
        /*0180*/ 	.byte	0x04, 0x12
        /*0182*/ 	.short	(.L_65 - .L_64)
	.align		4
.L_64:
        /*0184*/ 	.word	index@(_ZN4cuda10sum_reduceEPdS0_)
        /*0188*/ 	.word	0x00000000


	//----- nvinfo : EIATTR_MIN_STACK_SIZE
	.align		4
.L_65:
        /*018c*/ 	.byte	0x04, 0x12
        /*018e*/ 	.short	(.L_67 - .L_66)
	.align		4
.L_66:
        /*0190*/ 	.word	index@(_ZN4cuda14sum_keepdims_1EiiPdS0_)
        /*0194*/ 	.word	0x00000000


	//----- nvinfo : EIATTR_MIN_STACK_SIZE
	.align		4
.L_67:
        /*0198*/ 	.byte	0x04, 0x12
        /*019a*/ 	.short	(.L_69 - .L_68)
	.align		4
.L_68:
        /*019c*/ 	.word	index@(_ZN4cuda14sum_keepdims_0EiiPdS0_)
        /*01a0*/ 	.word	0x00000000


	//----- nvinfo : EIATTR_MIN_STACK_SIZE
	.align		4
.L_69:
        /*01a4*/ 	.byte	0x04, 0x12
        /*01a6*/ 	.short	(.L_71 - .L_70)
	.align		4
.L_70:
        /*01a8*/ 	.word	index@(_ZN4cuda3maxEiiPdS0_)
        /*01ac*/ 	.word	0x00000000


	//----- nvinfo : EIATTR_MIN_STACK_SIZE
	.align		4
.L_71:
        /*01b0*/ 	.byte	0x04, 0x12
        /*01b2*/ 	.short	(.L_73 - .L_72)
	.align		4
.L_72:
        /*01b4*/ 	.word	index@(_ZN4cuda3dotEiiiPdS0_S0_)
        /*01b8*/ 	.word	0x00000000
.L_73:


//--------------------- .nv.compat                --------------------------
	.section	.nv.compat,"",@"SHT_CUDA_COMPAT_INFO"
	.align	4
        /*0000*/ 	.byte	0x02, 0x09, 0x00, 0x00, 0x02, 0x02, 0x01, 0x00, 0x02, 0x05, 0x05, 0x00, 0x03, 0x07, 0x01, 0x01
        /*0010*/ 	.byte	0x02, 0x03, 0x00, 0x00, 0x02, 0x06, 0x01, 0x00, 0x04, 0x0b, 0x08, 0x00, 0x01, 0x00, 0x00, 0x00
        /*0020*/ 	.byte	0x00, 0x00, 0x00, 0x00


//--------------------- .nv.info._ZN4cuda8relu_fwdEiiPdS0_ --------------------------
	.section	.nv.info._ZN4cuda8relu_fwdEiiPdS0_,"",@"SHT_CUDA_INFO"
	.sectionflags	@""
	.align	4


	//----- nvinfo : EIATTR_CUDA_API_VERSION
	.align		4
        /*0000*/ 	.byte	0x04, 0x37
        /*0002*/ 	.short	(.L_75 - .L_74)
.L_74:
        /*0004*/ 	.word	0x00000082


	//----- nvinfo : EIATTR_KPARAM_INFO
	.align		4
.L_75:
        /*0008*/ 	.byte	0x04, 0x17
        /*000a*/ 	.short	(.L_77 - .L_76)
.L_76:
        /*000c*/ 	.word	0x00000000
        /*0010*/ 	.short	0x0003
        /*0012*/ 	.short	0x0010
        /*0014*/ 	.byte	0x00, 0xf5, 0x21, 0x00


	//----- nvinfo : EIATTR_KPARAM_INFO
	.align		4
.L_77:
        /*0018*/ 	.byte	0x04, 0x17
        /*001a*/ 	.short	(.L_79 - .L_78)
.L_78:
        /*001c*/ 	.word	0x00000000
        /*0020*/ 	.short	0x0002
        /*0022*/ 	.short	0x0008
        /*0024*/ 	.byte	0x00, 0xf5, 0x21, 0x00


	//----- nvinfo : EIATTR_KPARAM_INFO
	.align		4
.L_79:
        /*0028*/ 	.byte	0x04, 0x17
        /*002a*/ 	.short	(.L_81 - .L_80)
.L_80:
        /*002c*/ 	.word	0x00000000
        /*0030*/ 	.short	0x0001
        /*0032*/ 	.short	0x0004
        /*0034*/ 	.byte	0x00, 0xf0, 0x11, 0x00


	//----- nvinfo : EIATTR_KPARAM_INFO
	.align		4
.L_81:
        /*0038*/ 	.byte	0x04, 0x17
        /*003a*/ 	.short	(.L_83 - .L_82)
.L_82:
        /*003c*/ 	.word	0x00000000
        /*0040*/ 	.short	0x0000
        /*0042*/ 	.short	0x0000
        /*0044*/ 	.byte	0x00, 0xf0, 0x11, 0x00


	//----- nvinfo : EIATTR_SPARSE_MMA_MASK
	.align		4
.L_83:
        /*0048*/ 	.byte	0x03, 0x50
        /*004a*/ 	.short	0x0000


	//----- nvinfo : EIATTR_MAXREG_COUNT
	.align		4
        /*004c*/ 	.byte	0x03, 0x1b
        /*004e*/ 	.short	0x00ff


	//----- nvinfo : EIATTR_MERCURY_ISA_VERSION
	.align		4
        /*0050*/ 	.byte	0x03, 0x5f
        /*0052*/ 	.short	0x0101


	//----- nvinfo : EIATTR_VRC_CTA_INIT_COUNT
	.align		4
        /*0054*/ 	.byte	0x02, 0x4a
	.zero		1
	.zero		1


	//----- nvinfo : EIATTR_EXIT_INSTR_OFFSETS
	.align		4
        /*0058*/ 	.byte	0x04, 0x1c
        /*005a*/ 	.short	(.L_85 - .L_84)


	//   ....[0]....
.L_84:
        /*005c*/ 	.word	0x000000c0


	//   ....[1]....
        /*0060*/ 	.word	0x00000170


	//   ....[2]....
        /*0064*/ 	.word	0x000001b0


	//----- nvinfo : EIATTR_CBANK_PARAM_SIZE
	.align		4
.L_85:
        /*0068*/ 	.byte	0x03, 0x19
        /*006a*/ 	.short	0x0018


	//----- nvinfo : EIATTR_PARAM_CBANK
	.align		4
        /*006c*/ 	.byte	0x04, 0x0a
        /*006e*/ 	.short	(.L_87 - .L_86)
	.align		4
.L_86:
        /*0070*/ 	.word	index@(.nv.constant0._ZN4cuda8relu_fwdEiiPdS0_)
        /*0074*/ 	.short	0x0380
        /*0076*/ 	.short	0x0018


	//----- nvinfo : EIATTR_SW_WAR
	.align		4
.L_87:
        /*0078*/ 	.byte	0x04, 0x36
        /*007a*/ 	.short	(.L_89 - .L_88)
.L_88:
        /*007c*/ 	.word	0x00000008
.L_89:


//--------------------- .nv.info._ZN4cuda8cuda_expEiiPdS0_ --------------------------
	.section	.nv.info._ZN4cuda8cuda_expEiiPdS0_,"",@"SHT_CUDA_INFO"
	.sectionflags	@""
	.align	4


	//----- nvinfo : EIATTR_CUDA_API_VERSION
	.align		4
        /*0000*/ 	.byte	0x04, 0x37
        /*0002*/ 	.short	(.L_91 - .L_90)
.L_90:
        /*0004*/ 	.word	0x00000082


	//----- nvinfo : EIATTR_KPARAM_INFO
	.align		4
.L_91:
        /*0008*/ 	.byte	0x04, 0x17
        /*000a*/ 	.short	(.L_93 - .L_92)
.L_92:
        /*000c*/ 	.word	0x00000000
        /*0010*/ 	.short	0x0003
        /*0012*/ 	.short	0x0010
        /*0014*/ 	.byte	0x00, 0xf5, 0x21, 0x00


	//----- nvinfo : EIATTR_KPARAM_INFO
	.align		4
.L_93:
        /*0018*/ 	.byte	0x04, 0x17
        /*001a*/ 	.short	(.L_95 - .L_94)
.L_94:
        /*001c*/ 	.word	0x00000000
        /*0020*/ 	.short	0x0002
        /*0022*/ 	.short	0x0008
        /*0024*/ 	.byte	0x00, 0xf5, 0x21, 0x00


	//----- nvinfo : EIATTR_KPARAM_INFO
	.align		4
.L_95:
        /*0028*/ 	.byte	0x04, 0x17
        /*002a*/ 	.short	(.L_97 - .L_96)
.L_96:
        /*002c*/ 	.word	0x00000000
        /*0030*/ 	.short	0x0001
        /*0032*/ 	.short	0x0004
        /*0034*/ 	.byte	0x00, 0xf0, 0x11, 0x00


	//----- nvinfo : EIATTR_KPARAM_INFO
	.align		4
.L_97:
        /*0038*/ 	.byte	0x04, 0x17
        /*003a*/ 	.short	(.L_99 - .L_98)
.L_98:
        /*003c*/ 	.word	0x00000000
        /*0040*/ 	.short	0x0000
        /*0042*/ 	.short	0x0000
        /*0044*/ 	.byte	0x00, 0xf0, 0x11, 0x00


	//----- nvinfo : EIATTR_SPARSE_MMA_MASK
	.align		4
.L_99:
        /*0048*/ 	.byte	0x03, 0x50
        /*004a*/ 	.short	0x0000


	//----- nvinfo : EIATTR_MAXREG_COUNT
	.align		4
        /*004c*/ 	.byte	0x03, 0x1b
        /*004e*/ 	.short	0x00ff


	//----- nvinfo : EIATTR_MERCURY_ISA_VERSION
	.align		4
        /*0050*/ 	.byte	0x03, 0x5f
        /*0052*/ 	.short	0x0101


	//----- nvinfo : EIATTR_VRC_CTA_INIT_COUNT
	.align		4
        /*0054*/ 	.byte	0x02, 0x4a
	.zero		1
	.zero		1


	//----- nvinfo : EIATTR_EXIT_INSTR_OFFSETS
	.align		4
        /*0058*/ 	.byte	0x04, 0x1c
        /*005a*/ 	.short	(.L_101 - .L_100)


	//   ....[0]....
.L_100:
        /*005c*/ 	.word	0x000000c0


	//   ....[1]....
        /*0060*/ 	.word	0x00000510


	//----- nvinfo : EIATTR_CRS_STACK_SIZE
	.align		4
.L_101:
        /*0064*/ 	.byte	0x04, 0x1e
        /*0066*/ 	.short	(.L_103 - .L_102)
.L_102:
        /*0068*/ 	.word	0x00000000


	//----- nvinfo : EIATTR_CBANK_PARAM_SIZE
	.align		4
.L_103:
        /*006c*/ 	.byte	0x03, 0x19
        /*006e*/ 	.short	0x0018


	//----- nvinfo : EIATTR_PARAM_CBANK
	.align		4
        /*0070*/ 	.byte	0x04, 0x0a
        /*0072*/ 	.short	(.L_105 - .L_104)
	.align		4
.L_104:
        /*0074*/ 	.word	index@(.nv.constant0._ZN4cuda8cuda_expEiiPdS0_)
        /*0078*/ 	.short	0x0380
        /*007a*/ 	.short	0x0018


	//----- nvinfo : EIATTR_SW_WAR
	.align		4
.L_105:
        /*007c*/ 	.byte	0x04, 0x36
        /*007e*/ 	.short	(.L_107 - .L_106)
.L_106:
        /*0080*/ 	.word	0x00000008
.L_107:


//--------------------- .nv.info._ZN4cuda8cuda_logEiiPdS0_ --------------------------
	.section	.nv.info._ZN4cuda8cuda_logEiiPdS0_,"",@"SHT_CUDA_INFO"
	.sectionflags	@""
	.align	4


	//----- nvinfo : EIATTR_CUDA_API_VERSION
	.align		4
        /*0000*/ 	.byte	0x04, 0x37
        /*0002*/ 	.short	(.L_109 - .L_108)
.L_108:
        /*0004*/ 	.word	0x00000082


	//----- nvinfo : EIATTR_KPARAM_INFO
	.align		4
.L_109:
        /*0008*/ 	.byte	0x04, 0x17
        /*000a*/ 	.short	(.L_111 - .L_110)
.L_110:
        /*000c*/ 	.word	0x00000000
        /*0010*/ 	.short	0x0003
        /*0012*/ 	.short	0x0010
        /*0014*/ 	.byte	0x00, 0xf5, 0x21, 0x00


	//----- nvinfo : EIATTR_KPARAM_INFO
	.align		4
.L_111:
        /*0018*/ 	.byte	0x04, 0x17
        /*001a*/ 	.short	(.L_113 - .L_112)
.L_112:
        /*001c*/ 	.word	0x00000000
        /*0020*/ 	.short	0x0002
        /*0022*/ 	.short	0x0008
        /*0024*/ 	.byte	0x00, 0xf5, 0x21, 0x00


	//----- nvinfo : EIATTR_KPARAM_INFO
	.align		4
.L_113:
        /*0028*/ 	.byte	0x04, 0x17
        /*002a*/ 	.short	(.L_115 - .L_114)
.L_114:
        /*002c*/ 	.word	0x00000000
        /*0030*/ 	.short	0x0001
        /*0032*/ 	.short	0x0004
        /*0034*/ 	.byte	0x00, 0xf0, 0x11, 0x00


	//----- nvinfo : EIATTR_KPARAM_INFO
	.align		4
.L_115:
        /*0038*/ 	.byte	0x04, 0x17
        /*003a*/ 	.short	(.L_117 - .L_116)
.L_116:
        /*003c*/ 	.word	0x00000000
        /*0040*/ 	.short	0x0000
        /*0042*/ 	.short	0x0000
        /*0044*/ 	.byte	0x00, 0xf0, 0x11, 0x00


	//----- nvinfo : EIATTR_SPARSE_MMA_MASK
	.align		4
.L_117:
        /*0048*/ 	.byte	0x03, 0x50
        /*004a*/ 	.short	0x0000


	//----- nvinfo : EIATTR_MAXREG_COUNT
	.align		4
        /*004c*/ 	.byte	0x03, 0x1b
        /*004e*/ 	.short	0x00ff


	//----- nvinfo : EIATTR_MERCURY_ISA_VERSION
	.align		4
        /*0050*/ 	.byte	0x03, 0x5f
        /*0052*/ 	.short	0x0101


	//----- nvinfo : EIATTR_VRC_CTA_INIT_COUNT
	.align		4
        /*0054*/ 	.byte	0x02, 0x4a
	.zero		1
	.zero		1


	//----- nvinfo : EIATTR_EXIT_INSTR_OFFSETS
	.align		4
        /*0058*/ 	.byte	0x04, 0x1c
        /*005a*/ 	.short	(.L_119 - .L_118)


	//   ....[0]....
.L_118:
        /*005c*/ 	.word	0x000000c0


	//   ....[1]....
        /*0060*/ 	.word	0x000006a0


	//----- nvinfo : EIATTR_CRS_STACK_SIZE
	.align		4
.L_119:
        /*0064*/ 	.byte	0x04, 0x1e
        /*0066*/ 	.short	(.L_121 - .L_120)
.L_120:
        /*0068*/ 	.word	0x00000000


	//----- nvinfo : EIATTR_CBANK_PARAM_SIZE
	.align		4
.L_121:
        /*006c*/ 	.byte	0x03, 0x19
        /*006e*/ 	.short	0x0018


	//----- nvinfo : EIATTR_PARAM_CBANK
	.align		4
        /*0070*/ 	.byte	0x04, 0x0a
        /*0072*/ 	.short	(.L_123 - .L_122)
	.align		4
.L_122:
        /*0074*/ 	.word	index@(.nv.constant0._ZN4cuda8cuda_logEiiPdS0_)
        /*0078*/ 	.short	0x0380
        /*007a*/ 	.short	0x0018


	//----- nvinfo : EIATTR_SW_WAR
	.align		4
.L_123:
        /*007c*/ 	.byte	0x04, 0x36
        /*007e*/ 	.short	(.L_125 - .L_124)
.L_124:
        /*0080*/ 	.word	0x00000008
.L_125:


//--------------------- .nv.info._ZN4cuda8divisionEiiiPdS0_S0_ --------------------------
	.section	.nv.info._ZN4cuda8divisionEiiiPdS0_S0_,"",@"SHT_CUDA_INFO"
	.sectionflags	@""
	.align	4


	//----- nvinfo : EIATTR_CUDA_API_VERSION
	.align		4
        /*0000*/ 	.byte	0x04, 0x37
        /*0002*/ 	.short	(.L_127 - .L_126)
.L_126:
        /*0004*/ 	.word	0x00000082


	//----- nvinfo : EIATTR_KPARAM_INFO
	.align		4
.L_127:
        /*0008*/ 	.byte	0x04, 0x17
        /*000a*/ 	.short	(.L_129 - .L_128)
.L_128:
        /*000c*/ 	.word	0x00000000
        /*0010*/ 	.short	0x0005
        /*0012*/ 	.short	0x0020
        /*0014*/ 	.byte	0x00, 0xf5, 0x21, 0x00


	//----- nvinfo : EIATTR_KPARAM_INFO
	.align		4
.L_129:
        /*0018*/ 	.byte	0x04, 0x17
        /*001a*/ 	.short	(.L_131 - .L_130)
.L_130:
        /*001c*/ 	.word	0x00000000
        /*0020*/ 	.short	0x0004
        /*0022*/ 	.short	0x0018
        /*0024*/ 	.byte	0x00, 0xf5, 0x21, 0x00


	//----- nvinfo : EIATTR_KPARAM_INFO
	.align		4
.L_131:
        /*0028*/ 	.byte	0x04, 0x17
        /*002a*/ 	.short	(.L_133 - .L_132)
.L_132:
        /*002c*/ 	.word	0x00000000
        /*0030*/ 	.short	0x0003
        /*0032*/ 	.short	0x0010
        /*0034*/ 	.byte	0x00, 0xf5, 0x21, 0x00


	//----- nvinfo : EIATTR_KPARAM_INFO
	.align		4
.L_133:
        /*0038*/ 	.byte	0x04, 0x17
        /*003a*/ 	.short	(.L_135 - .L_134)
.L_134:
        /*003c*/ 	.word	0x00000000
        /*0040*/ 	.short	0x0002
        /*0042*/ 	.short	0x0008
        /*0044*/ 	.byte	0x00, 0xf0, 0x11, 0x00


	//----- nvinfo : EIATTR_KPARAM_INFO
	.align		4
.L_135:
        /*0048*/ 	.byte	0x04, 0x17
        /*004a*/ 	.short	(.L_137 - .L_136)
.L_136:
        /*004c*/ 	.word	0x00000000
        /*0050*/ 	.short	0x0001
        /*0052*/ 	.short	0x0004
        /*0054*/ 	.byte	0x00, 0xf0, 0x11, 0x00


	//----- nvinfo : EIATTR_KPARAM_INFO
	.align		4
.L_137:
        /*0058*/ 	.byte	0x04, 0x17
        /*005a*/ 	.short	(.L_139 - .L_138)
.L_138:
        /*005c*/ 	.word	0x00000000
        /*0060*/ 	.short	0x0000
        /*0062*/ 	.short	0x0000
        /*0064*/ 	.byte	0x00, 0xf0, 0x11, 0x00


	//----- nvinfo : EIATTR_SPARSE_MMA_MASK
	.align		4
.L_139:
        /*0068*/ 	.byte	0x03, 0x50
        /*006a*/ 	.short	0x0000


	//----- nvinfo : EIATTR_MAXREG_COUNT
	.align		4
        /*006c*/ 	.byte	0x03, 0x1b
        /*006e*/ 	.short	0x00ff


	//----- nvinfo : EIATTR_MERCURY_ISA_VERSION
	.align		4
        /*0070*/ 	.byte	0x03, 0x5f
        /*0072*/ 	.short	0x0101


	//----- nvinfo : EIATTR_VRC_CTA_INIT_COUNT
	.align		4
        /*0074*/ 	.byte	0x02, 0x4a
	.zero		1
	.zero		1


	//----- nvinfo : EIATTR_EXIT_INSTR_OFFSETS
	.align		4
        /*0078*/ 	.byte	0x04, 0x1c
        /*007a*/ 	.short	(.L_141 - .L_140)


	//   ....[0]....
.L_140:
        /*007c*/ 	.word	0x000000c0


	//   ....[1]....
        /*0080*/ 	.word	0x00000330


	//   ....[2]....
        /*0084*/ 	.word	0x00000530


	//   ....[3]....
        /*0088*/ 	.word	0x00000740


	//----- nvinfo : EIATTR_CRS_STACK_SIZE
	.align		4
.L_141:
        /*008c*/ 	.byte	0x04, 0x1e
        /*008e*/ 	.short	(.L_143 - .L_142)
.L_142:
        /*0090*/ 	.word	0x00000000


	//----- nvinfo : EIATTR_CBANK_PARAM_SIZE
	.align		4
.L_143:
        /*0094*/ 	.byte	0x03, 0x19
        /*0096*/ 	.short	0x0028


	//----- nvinfo : EIATTR_PARAM_CBANK
	.align		4
        /*0098*/ 	.byte	0x04, 0x0a
        /*009a*/ 	.short	(.L_145 - .L_144)
	.align		4
.L_144:
        /*009c*/ 	.word	index@(.nv.constant0._ZN4cuda8divisionEiiiPdS0_S0_)
        /*00a0*/ 	.short	0x0380
        /*00a2*/ 	.short	0x0028


	//----- nvinfo : EIATTR_SW_WAR
	.align		4
.L_145:
        /*00a4*/ 	.byte	0x04, 0x36
        /*00a6*/ 	.short	(.L_147 - .L_146)
.L_146:
        /*00a8*/ 	.word	0x00000008
.L_147:


//--------------------- .nv.info._ZN4cuda3mulEiiiPdS0_S0_ --------------------------
	.section	.nv.info._ZN4cuda3mulEiiiPdS0_S0_,"",@"SHT_CUDA_INFO"
	.sectionflags	@""
	.align	4


	//----- nvinfo : EIATTR_CUDA_API_VERSION
	.align		4
        /*0000*/ 	.byte	0x04, 0x37
        /*0002*/ 	.short	(.L_149 - .L_148)
.L_148:
        /*0004*/ 	.word	0x00000082


	//----- nvinfo : EIATTR_KPARAM_INFO
	.align		4
.L_149:
        /*0008*/ 	.byte	0x04, 0x17
        /*000a*/ 	.short	(.L_151 - .L_150)
.L_150:
        /*000c*/ 	.word	0x00000000
        /*0010*/ 	.short	0x0005
        /*0012*/ 	.short	0x0020
        /*0014*/ 	.byte	0x00, 0xf5, 0x21, 0x00


	//----- nvinfo : EIATTR_KPARAM_INFO
	.align		4
.L_151:
        /*0018*/ 	.byte	0x04, 0x17
        /*001a*/ 	.short	(.L_153 - .L_152)
.L_152:
        /*001c*/ 	.word	0x00000000
        /*0020*/ 	.short	0x0004
        /*0022*/ 	.short	0x0018
        /*0024*/ 	.byte	0x00, 0xf5, 0x21, 0x00


	//----- nvinfo : EIATTR_KPARAM_INFO
	.align		4
.L_153:
        /*0028*/ 	.byte	0x04, 0x17
        /*002a*/ 	.short	(.L_155 - .L_154)
.L_154:
        /*002c*/ 	.word	0x00000000
        /*0030*/ 	.short	0x0003
        /*0032*/ 	.short	0x0010
        /*0034*/ 	.byte	0x00, 0xf5, 0x21, 0x00


	//----- nvinfo : EIATTR_KPARAM_INFO
	.align		4
.L_155:
        /*0038*/ 	.byte	0x04, 0x17
        /*003a*/ 	.short	(.L_157 - .L_156)
.L_156:
        /*003c*/ 	.word	0x00000000
        /*0040*/ 	.short	0x0002
        /*0042*/ 	.short	0x0008
        /*0044*/ 	.byte	0x00, 0xf0, 0x11, 0x00


	//----- nvinfo : EIATTR_KPARAM_INFO
	.align		4
.L_157:
        /*0048*/ 	.byte	0x04, 0x17
        /*004a*/ 	.short	(.L_159 - .L_158)
.L_158:
        /*004c*/ 	.word	0x00000000
        /*0050*/ 	.short	0x0001
        /*0052*/ 	.short	0x0004
        /*0054*/ 	.byte	0x00, 0xf0, 0x11, 0x00


	//----- nvinfo : EIATTR_KPARAM_INFO
	.align		4
.L_159:
        /*0058*/ 	.byte	0x04, 0x17
        /*005a*/ 	.short	(.L_161 - .L_160)
.L_160:
        /*005c*/ 	.word	0x00000000
        /*0060*/ 	.short	0x0000
        /*0062*/ 	.short	0x0000
        /*0064*/ 	.byte	0x00, 0xf0, 0x11, 0x00


	//----- nvinfo : EIATTR_SPARSE_MMA_MASK
	.align		4
.L_161:
        /*0068*/ 	.byte	0x03, 0x50
        /*006a*/ 	.short	0x0000


	//----- nvinfo : EIATTR_MAXREG_COUNT
	.align		4
        /*006c*/ 	.byte	0x03, 0x1b
        /*006e*/ 	.short	0x00ff


	//----- nvinfo : EIATTR_MERCURY_ISA_VERSION
	.align		4
        /*0070*/ 	.byte	0x03, 0x5f
        /*0072*/ 	.short	0x0101


	//----- nvinfo : EIATTR_VRC_CTA_INIT_COUNT
	.align		4
        /*0074*/ 	.byte	0x02, 0x4a
	.zero		1
	.zero		1


	//----- nvinfo : EIATTR_EXIT_INSTR_OFFSETS
	.align		4
        /*0078*/ 	.byte	0x04, 0x1c
        /*007a*/ 	.short	(.L_163 - .L_162)


	//   ....[0]....
.L_162:
        /*007c*/ 	.word	0x000000c0


	//   ....[1]....
        /*0080*/ 	.word	0x000001e0


	//   ....[2]....
        /*0084*/ 	.word	0x00000290


	//   ....[3]....
        /*0088*/ 	.word	0x00000350


	//----- nvinfo : EIATTR_CBANK_PARAM_SIZE
	.align		4
.L_163:
        /*008c*/ 	.byte	0x03, 0x19
        /*008e*/ 	.short	0x0028


	//----- nvinfo : EIATTR_PARAM_CBANK
	.align		4
        /*0090*/ 	.byte	0x04, 0x0a
        /*0092*/ 	.short	(.L_165 - .L_164)
	.align		4
.L_164:
        /*0094*/ 	.word	index@(.nv.constant0._ZN4cuda3mulEiiiPdS0_S0_)
        /*0098*/ 	.short	0x0380
        /*009a*/ 	.short	0x0028


	//----- nvinfo : EIATTR_SW_WAR
	.align		4
.L_165:
        /*009c*/ 	.byte	0x04, 0x36
        /*009e*/ 	.short	(.L_167 - .L_166)
.L_166:
        /*00a0*/ 	.word	0x00000008
.L_167:


//--------------------- .nv.info._ZN4cuda8subtractEiiiPdS0_S0_ --------------------------
	.section	.nv.info._ZN4cuda8subtractEiiiPdS0_S0_,"",@"SHT_CUDA_INFO"
	.sectionflags	@""
	.align	4


	//----- nvinfo : EIATTR_CUDA_API_VERSION
	.align		4
        /*0000*/ 	.byte	0x04, 0x37
        /*0002*/ 	.short	(.L_169 - .L_168)
.L_168:
        /*0004*/ 	.word	0x00000082


	//----- nvinfo : EIATTR_KPARAM_INFO
	.align		4
.L_169:
        /*0008*/ 	.byte	0x04, 0x17
        /*000a*/ 	.short	(.L_171 - .L_170)
.L_170:
        /*000c*/ 	.word	0x00000000
        /*0010*/ 	.short	0x0005
        /*0012*/ 	.short	0x0020
        /*0014*/ 	.byte	0x00, 0xf5, 0x21, 0x00


	//----- nvinfo : EIATTR_KPARAM_INFO
	.align		4
.L_171:
        /*0018*/ 	.byte	0x04, 0x17
        /*001a*/ 	.short	(.L_173 - .L_172)
.L_172:
        /*001c*/ 	.word	0x00000000
        /*0020*/ 	.short	0x0004
        /*0022*/ 	.short	0x0018
        /*0024*/ 	.byte	0x00, 0xf5, 0x21, 0x00


	//----- nvinfo : EIATTR_KPARAM_INFO
	.align		4
.L_173:
        /*0028*/ 	.byte	0x04, 0x17
        /*002a*/ 	.short	(.L_175 - .L_174)
.L_174:
        /*002c*/ 	.word	0x00000000
        /*0030*/ 	.short	0x0003
        /*0032*/ 	.short	0x0010
        /*0034*/ 	.byte	0x00, 0xf5, 0x21, 0x00


	//----- nvinfo : EIATTR_KPARAM_INFO
	.align		4
.L_175:
        /*0038*/ 	.byte	0x04, 0x17
        /*003a*/ 	.short	(.L_177 - .L_176)
.L_176:
        /*003c*/ 	.word	0x00000000
        /*0040*/ 	.short	0x0002
        /*0042*/ 	.short	0x0008
        /*0044*/ 	.byte	0x00, 0xf0, 0x11, 0x00


	//----- nvinfo : EIATTR_KPARAM_INFO
	.align		4
.L_177:
        /*0048*/ 	.byte	0x04, 0x17
        /*004a*/ 	.short	(.L_179 - .L_178)
.L_178:
        /*004c*/ 	.word	0x00000000
        /*0050*/ 	.short	0x0001
        /*0052*/ 	.short	0x0004
        /*0054*/ 	.byte	0x00, 0xf0, 0x11, 0x00


	//----- nvinfo : EIATTR_KPARAM_INFO
	.align		4
.L_179:
        /*0058*/ 	.byte	0x04, 0x17
        /*005a*/ 	.short	(.L_181 - .L_180)
.L_180:
        /*005c*/ 	.word	0x00000000
        /*0060*/ 	.short	0x0000
        /*0062*/ 	.short	0x0000
        /*0064*/ 	.byte	0x00, 0xf0, 0x11, 0x00


	//----- nvinfo : EIATTR_SPARSE_MMA_MASK
	.align		4
.L_181:
        /*0068*/ 	.byte	0x03, 0x50
        /*006a*/ 	.short	0x0000


	//----- nvinfo : EIATTR_MAXREG_COUNT
	.align		4
        /*006c*/ 	.byte	0x03, 0x1b
        /*006e*/ 	.short	0x00ff


	//----- nvinfo : EIATTR_MERCURY_ISA_VERSION
	.align		4
        /*0070*/ 	.byte	0x03, 0x5f
        /*0072*/ 	.short	0x0101


	//----- nvinfo : EIATTR_VRC_CTA_INIT_COUNT
	.align		4
        /*0074*/ 	.byte	0x02, 0x4a
	.zero		1
	.zero		1


	//----- nvinfo : EIATTR_EXIT_INSTR_OFFSETS
	.align		4
        /*0078*/ 	.byte	0x04, 0x1c
        /*007a*/ 	.short	(.L_183 - .L_182)


	//   ....[0]....
.L_182:
        /*007c*/ 	.word	0x000000c0


	//   ....[1]....
        /*0080*/ 	.word	0x000001e0


	//   ....[2]....
        /*0084*/ 	.word	0x00000290


	//   ....[3]....
        /*0088*/ 	.word	0x00000350


	//----- nvinfo : EIATTR_CBANK_PARAM_SIZE
	.align		4
.L_183:
        /*008c*/ 	.byte	0x03, 0x19
        /*008e*/ 	.short	0x0028


	//----- nvinfo : EIATTR_PARAM_CBANK
	.align		4
        /*0090*/ 	.byte	0x04, 0x0a
        /*0092*/ 	.short	(.L_185 - .L_184)
	.align		4
.L_184:
        /*0094*/ 	.word	index@(.nv.constant0._ZN4cuda8subtractEiiiPdS0_S0_)
        /*0098*/ 	.short	0x0380
        /*009a*/ 	.short	0x0028


	//----- nvinfo : EIATTR_SW_WAR
	.align		4
.L_185:
        /*009c*/ 	.byte	0x04, 0x36
        /*009e*/ 	.short	(.L_187 - .L_186)
.L_186:
        /*00a0*/ 	.word	0x00000008
.L_187:


//--------------------- .nv.info._ZN4cuda3addEiiiPdS0_S0_ --------------------------
	.section	.nv.info._ZN4cuda3addEiiiPdS0_S0_,"",@"SHT_CUDA_INFO"
	.sectionflags	@""
	.align	4


	//----- nvinfo : EIATTR_CUDA_API_VERSION
	.align		4
        /*0000*/ 	.byte	0x04, 0x37
        /*0002*/ 	.short	(.L_189 - .L_188)
.L_188:
        /*0004*/ 	.word	0x00000082


	//----- nvinfo : EIATTR_KPARAM_INFO
	.align		4
.L_189:
        /*0008*/ 	.byte	0x04, 0x17
        /*000a*/ 	.short	(.L_191 - .L_190)
.L_190:
        /*000c*/ 	.word	0x00000000
        /*0010*/ 	.short	0x0005
        /*0012*/ 	.short	0x0020
        /*0014*/ 	.byte	0x00, 0xf5, 0x21, 0x00


	//----- nvinfo : EIATTR_KPARAM_INFO
	.align		4
.L_191:
        /*0018*/ 	.byte	0x04, 0x17
        /*001a*/ 	.short	(.L_193 - .L_192)
.L_192:
        /*001c*/ 	.word	0x00000000
        /*0020*/ 	.short	0x0004
        /*0022*/ 	.short	0x0018
        /*0024*/ 	.byte	0x00, 0xf5, 0x21, 0x00


	//----- nvinfo : EIATTR_KPARAM_INFO
	.align		4
.L_193:
        /*0028*/ 	.byte	0x04, 0x17
        /*002a*/ 	.short	(.L_195 - .L_194)
.L_194:
        /*002c*/ 	.word	0x00000000
        /*0030*/ 	.short	0x0003
        /*0032*/ 	.short	0x0010
        /*0034*/ 	.byte	0x00, 0xf5, 0x21, 0x00


	//----- nvinfo : EIATTR_KPARAM_INFO
	.align		4
.L_195:
        /*0038*/ 	.byte	0x04, 0x17
        /*003a*/ 	.short	(.L_197 - .L_196)
.L_196:
        /*003c*/ 	.word	0x00000000
        /*0040*/ 	.short	0x0002
        /*0042*/ 	.short	0x0008
        /*0044*/ 	.byte	0x00, 0xf0, 0x11, 0x00


	//----- nvinfo : EIATTR_KPARAM_INFO
	.align		4
.L_197:
        /*0048*/ 	.byte	0x04, 0x17
        /*004a*/ 	.short	(.L_199 - .L_198)
.L_198:
        /*004c*/ 	.word	0x00000000
        /*0050*/ 	.short	0x0001
        /*0052*/ 	.short	0x0004
        /*0054*/ 	.byte	0x00, 0xf0, 0x11, 0x00


	//----- nvinfo : EIATTR_KPARAM_INFO
	.align		4
.L_199:
        /*0058*/ 	.byte	0x04, 0x17
        /*005a*/ 	.short	(.L_201 - .L_200)
.L_200:
        /*005c*/ 	.word	0x00000000
        /*0060*/ 	.short	0x0000
        /*0062*/ 	.short	0x0000
        /*0064*/ 	.byte	0x00, 0xf0, 0x11, 0x00


	//----- nvinfo : EIATTR_SPARSE_MMA_MASK
	.align		4
.L_201:
        /*0068*/ 	.byte	0x03, 0x50
        /*006a*/ 	.short	0x0000


	//----- nvinfo : EIATTR_MAXREG_COUNT
	.align		4
        /*006c*/ 	.byte	0x03, 0x1b
        /*006e*/ 	.short	0x00ff


	//----- nvinfo : EIATTR_MERCURY_ISA_VERSION
	.align		4
        /*0070*/ 	.byte	0x03, 0x5f
        /*0072*/ 	.short	0x0101


	//----- nvinfo : EIATTR_VRC_CTA_INIT_COUNT
	.align		4
        /*0074*/ 	.byte	0x02, 0x4a
	.zero		1
	.zero		1


	//----- nvinfo : EIATTR_EXIT_INSTR_OFFSETS
	.align		4
        /*0078*/ 	.byte	0x04, 0x1c
        /*007a*/ 	.short	(.L_203 - .L_202)


	//   ....[0]....
.L_202:
        /*007c*/ 	.word	0x000000c0


	//   ....[1]....
        /*0080*/ 	.word	0x000001e0


	//   ....[2]....
        /*0084*/ 	.word	0x00000290


	//   ....[3]....
        /*0088*/ 	.word	0x00000350


	//----- nvinfo : EIATTR_CBANK_PARAM_SIZE
	.align		4
.L_203:
        /*008c*/ 	.byte	0x03, 0x19
        /*008e*/ 	.short	0x0028


	//----- nvinfo : EIATTR_PARAM_CBANK
	.align		4
        /*0090*/ 	.byte	0x04, 0x0a
        /*0092*/ 	.short	(.L_205 - .L_204)
	.align		4
.L_204:
        /*0094*/ 	.word	index@(.nv.constant0._ZN4cuda3addEiiiPdS0_S0_)
        /*0098*/ 	.short	0x0380
        /*009a*/ 	.short	0x0028


	//----- nvinfo : EIATTR_SW_WAR
	.align		4
.L_205:
        /*009c*/ 	.byte	0x04, 0x36
        /*009e*/ 	.short	(.L_207 - .L_206)
.L_206:
        /*00a0*/ 	.word	0x00000008
.L_207:


//--------------------- .nv.info._ZN4cuda10sum_reduceEPdS0_ --------------------------
	.section	.nv.info._ZN4cuda10sum_reduceEPdS0_,"",@"SHT_CUDA_INFO"
	.sectionflags	@""
	.align	4


	//----- nvinfo : EIATTR_CUDA_API_VERSION
	.align		4
        /*0000*/ 	.byte	0x04, 0x37
        /*0002*/ 	.short	(.L_209 - .L_208)
.L_208:
        /*0004*/ 	.word	0x00000082


	//----- nvinfo : EIATTR_KPARAM_INFO
	.align		4
.L_209:
        /*0008*/ 	.byte	0x04, 0x17
        /*000a*/ 	.short	(.L_211 - .L_210)
.L_210:
        /*000c*/ 	.word	0x00000000
        /*0010*/ 	.short	0x0001
        /*0012*/ 	.short	0x0008
        /*0014*/ 	.byte	0x00, 0xf5, 0x21, 0x00


	//----- nvinfo : EIATTR_KPARAM_INFO
	.align		4
.L_211:
        /*0018*/ 	.byte	0x04, 0x17
        /*001a*/ 	.short	(.L_213 - .L_212)
.L_212:
        /*001c*/ 	.word	0x00000000
        /*0020*/ 	.short	0x0000
        /*0022*/ 	.short	0x0000
        /*0024*/ 	.byte	0x00, 0xf5, 0x21, 0x00


	//----- nvinfo : EIATTR_SPARSE_MMA_MASK
	.align		4
.L_213:
        /*0028*/ 	.byte	0x03, 0x50
        /*002a*/ 	.short	0x0000


	//----- nvinfo : EIATTR_MAXREG_COUNT
	.align		4
        /*002c*/ 	.byte	0x03, 0x1b
        /*002e*/ 	.short	0x00ff


	//----- nvinfo : EIATTR_NUM_BARRIERS
	.align		4
        /*0030*/ 	.byte	0x02, 0x4c
        /*0032*/ 	.byte	0x01
	.zero		1


	//----- nvinfo : EIATTR_MERCURY_ISA_VERSION
	.align		4
        /*0034*/ 	.byte	0x03, 0x5f
        /*0036*/ 	.short	0x0101


	//----- nvinfo : EIATTR_VRC_CTA_INIT_COUNT
	.align		4
        /*0038*/ 	.byte	0x02, 0x4a
	.zero		1
	.zero		1


	//----- nvinfo : EIATTR_EXIT_INSTR_OFFSETS
	.align		4
        /*003c*/ 	.byte	0x04, 0x1c
        /*003e*/ 	.short	(.L_215 - .L_214)


	//   ....[0]....
.L_214:
        /*0040*/ 	.word	0x00000200


	//   ....[1]....
        /*0044*/ 	.word	0x00000290


	//----- nvinfo : EIATTR_CBANK_PARAM_SIZE
	.align		4
.L_215:
        /*0048*/ 	.byte	0x03, 0x19
        /*004a*/ 	.short	0x0010


	//----- nvinfo : EIATTR_PARAM_CBANK
	.align		4
        /*004c*/ 	.byte	0x04, 0x0a
        /*004e*/ 	.short	(.L_217 - .L_216)
	.align		4
.L_216:
        /*0050*/ 	.word	index@(.nv.constant0._ZN4cuda10sum_reduceEPdS0_)
        /*0054*/ 	.short	0x0380
        /*0056*/ 	.short	0x0010


	//----- nvinfo : EIATTR_SW_WAR
	.align		4
.L_217:
        /*0058*/ 	.byte	0x04, 0x36
        /*005a*/ 	.short	(.L_219 - .L_218)
.L_218:
        /*005c*/ 	.word	0x00000008
.L_219:


//--------------------- .nv.info._ZN4cuda14sum_keepdims_1EiiPdS0_ --------------------------
	.section	.nv.info._ZN4cuda14sum_keepdims_1EiiPdS0_,"",@"SHT_CUDA_INFO"
	.sectionflags	@""
	.align	4


	//----- nvinfo : EIATTR_CUDA_API_VERSION
	.align		4
        /*0000*/ 	.byte	0x04, 0x37
        /*0002*/ 	.short	(.L_221 - .L_220)
.L_220:
        /*0004*/ 	.word	0x00000082


	//----- nvinfo : EIATTR_KPARAM_INFO
	.align		4
.L_221:
        /*0008*/ 	.byte	0x04, 0x17
        /*000a*/ 	.short	(.L_223 - .L_222)
.L_222:
        /*000c*/ 	.word	0x00000000
        /*0010*/ 	.short	0x0003
        /*0012*/ 	.short	0x0010
        /*0014*/ 	.byte	0x00, 0xf5, 0x21, 0x00


	//----- nvinfo : EIATTR_KPARAM_INFO
	.align		4
.L_223:
        /*0018*/ 	.byte	0x04, 0x17
        /*001a*/ 	.short	(.L_225 - .L_224)
.L_224:
        /*001c*/ 	.word	0x00000000
        /*0020*/ 	.short	0x0002
        /*0022*/ 	.short	0x0008
        /*0024*/ 	.byte	0x00, 0xf5, 0x21, 0x00


	//----- nvinfo : EIATTR_KPARAM_INFO
	.align		4
.L_225:
        /*0028*/ 	.byte	0x04, 0x17
        /*002a*/ 	.short	(.L_227 - .L_226)
.L_226:
        /*002c*/ 	.word	0x00000000
        /*0030*/ 	.short	0x0001
        /*0032*/ 	.short	0x0004
        /*0034*/ 	.byte	0x00, 0xf0, 0x11, 0x00


	//----- nvinfo : EIATTR_KPARAM_INFO
	.align		4
.L_227:
        /*0038*/ 	.byte	0x04, 0x17
        /*003a*/ 	.short	(.L_229 - .L_228)
.L_228:
        /*003c*/ 	.word	0x00000000
        /*0040*/ 	.short	0x0000
        /*0042*/ 	.short	0x0000
        /*0044*/ 	.byte	0x00, 0xf0, 0x11, 0x00


	//----- nvinfo : EIATTR_SPARSE_MMA_MASK
	.align		4
.L_229:
        /*0048*/ 	.byte	0x03, 0x50
        /*004a*/ 	.short	0x0000


	//----- nvinfo : EIATTR_MAXREG_COUNT
	.align		4
        /*004c*/ 	.byte	0x03, 0x1b
        /*004e*/ 	.short	0x00ff


	//----- nvinfo : EIATTR_MERCURY_ISA_VERSION
	.align		4
        /*0050*/ 	.byte	0x03, 0x5f
        /*0052*/ 	.short	0x0101


	//----- nvinfo : EIATTR_VRC_CTA_INIT_COUNT
	.align		4
        /*0054*/ 	.byte	0x02, 0x4a
	.zero		1
	.zero		1


	//----- nvinfo : EIATTR_EXIT_INSTR_OFFSETS
	.align		4
        /*0058*/ 	.byte	0x04, 0x1c
        /*005a*/ 	.short	(.L_231 - .L_230)


	//   ....[0]....
.L_230:
        /*005c*/ 	.word	0x00000080


	//   ....[1]....
        /*0060*/ 	.word	0x00000500


	//   ....[2]....
        /*0064*/ 	.word	0x00000710


	//   ....[3]....
        /*0068*/ 	.word	0x00000860


	//   ....[4]....
        /*006c*/ 	.word	0x00000920


	//----- nvinfo : EIATTR_CBANK_PARAM_SIZE
	.align		4
.L_231:
        /*0070*/ 	.byte	0x03, 0x19
        /*0072*/ 	.short	0x0018


	//----- nvinfo : EIATTR_PARAM_CBANK
	.align		4
        /*0074*/ 	.byte	0x04, 0x0a
        /*0076*/ 	.short	(.L_233 - .L_232)
	.align		4
.L_232:
        /*0078*/ 	.word	index@(.nv.constant0._ZN4cuda14sum_keepdims_1EiiPdS0_)
        /*007c*/ 	.short	0x0380
        /*007e*/ 	.short	0x0018


	//----- nvinfo : EIATTR_SW_WAR
	.align		4
.L_233:
        /*0080*/ 	.byte	0x04, 0x36
        /*0082*/ 	.short	(.L_235 - .L_234)
.L_234:
        /*0084*/ 	.word	0x00000008
.L_235:


//--------------------- .nv.info._ZN4cuda14sum_keepdims_0EiiPdS0_ --------------------------
	.section	.nv.info._ZN4cuda14sum_keepdims_0EiiPdS0_,"",@"SHT_CUDA_INFO"
	.sectionflags	@""
	.align	4


	//----- nvinfo : EIATTR_CUDA_API_VERSION
	.align		4
        /*0000*/ 	.byte	0x04, 0x37
        /*0002*/ 	.short	(.L_237 - .L_236)
.L_236:
        /*0004*/ 	.word	0x00000082


	//----- nvinfo : EIATTR_KPARAM_INFO
	.align		4
.L_237:
        /*0008*/ 	.byte	0x04, 0x17
        /*000a*/ 	.short	(.L_239 - .L_238)
.L_238:
        /*000c*/ 	.word	0x00000000
        /*0010*/ 	.short	0x0003
        /*0012*/ 	.short	0x0010
        /*0014*/ 	.byte	0x00, 0xf5, 0x21, 0x00


	//----- nvinfo : EIATTR_KPARAM_INFO
	.align		4
.L_239:
        /*0018*/ 	.byte	0x04, 0x17
        /*001a*/ 	.short	(.L_241 - .L_240)
.L_240:
        /*001c*/ 	.word	0x00000000
        /*0020*/ 	.short	0x0002
        /*0022*/ 	.short	0x0008
        /*0024*/ 	.byte	0x00, 0xf5, 0x21, 0x00


	//----- nvinfo : EIATTR_KPARAM_INFO
	.align		4
.L_241:
        /*0028*/ 	.byte	0x04, 0x17
        /*002a*/ 	.short	(.L_243 - .L_242)
.L_242:
        /*002c*/ 	.word	0x00000000
        /*0030*/ 	.short	0x0001
        /*0032*/ 	.short	0x0004
        /*0034*/ 	.byte	0x00, 0xf0, 0x11, 0x00


	//----- nvinfo : EIATTR_KPARAM_INFO
	.align		4
.L_243:
        /*0038*/ 	.byte	0x04, 0x17
        /*003a*/ 	.short	(.L_245 - .L_244)
.L_244:
        /*003c*/ 	.word	0x00000000
        /*0040*/ 	.short	0x0000
        /*0042*/ 	.short	0x0000
        /*0044*/ 	.byte	0x00, 0xf0, 0x11, 0x00


	//----- nvinfo : EIATTR_SPARSE_MMA_MASK
	.align		4
.L_245:
        /*0048*/ 	.byte	0x03, 0x50
        /*004a*/ 	.short	0x0000


	//----- nvinfo : EIATTR_MAXREG_COUNT
	.align		4
        /*004c*/ 	.byte	0x03, 0x1b
        /*004e*/ 	.short	0x00ff


	//----- nvinfo : EIATTR_MERCURY_ISA_VERSION
	.align		4
        /*0050*/ 	.byte	0x03, 0x5f
        /*0052*/ 	.short	0x0101


	//----- nvinfo : EIATTR_VRC_CTA_INIT_COUNT
	.align		4
        /*0054*/ 	.byte	0x02, 0x4a
	.zero		1
	.zero		1


	//----- nvinfo : EIATTR_EXIT_INSTR_OFFSETS
	.align		4
        /*0058*/ 	.byte	0x04, 0x1c
        /*005a*/ 	.short	(.L_247 - .L_246)


	//   ....[0]....
.L_246:
        /*005c*/ 	.word	0x00000080


	//   ....[1]....
        /*0060*/ 	.word	0x000005a0


	//   ....[2]....
        /*0064*/ 	.word	0x00000820


	//   ....[3]....
        /*0068*/ 	.word	0x000009a0


	//   ....[4]....
        /*006c*/ 	.word	0x00000a60


	//----- nvinfo : EIATTR_CBANK_PARAM_SIZE
	.align		4
.L_247:
        /*0070*/ 	.byte	0x03, 0x19
        /*0072*/ 	.short	0x0018


	//----- nvinfo : EIATTR_PARAM_CBANK
	.align		4
        /*0074*/ 	.byte	0x04, 0x0a
        /*0076*/ 	.short	(.L_249 - .L_248)
	.align		4
.L_248:
        /*0078*/ 	.word	index@(.nv.constant0._ZN4cuda14sum_keepdims_0EiiPdS0_)
        /*007c*/ 	.short	0x0380
        /*007e*/ 	.short	0x0018


	//----- nvinfo : EIATTR_SW_WAR
	.align		4
.L_249:
        /*0080*/ 	.byte	0x04, 0x36
        /*0082*/ 	.short	(.L_251 - .L_250)
.L_250:
        /*0084*/ 	.word	0x00000008
.L_251:


//--------------------- .nv.info._ZN4cuda3maxEiiPdS0_ --------------------------
	.section	.nv.info._ZN4cuda3maxEiiPdS0_,"",@"SHT_CUDA_INFO"
	.sectionflags	@""
	.align	4


	//----- nvinfo : EIATTR_CUDA_API_VERSION
	.align		4
        /*0000*/ 	.byte	0x04, 0x37
        /*0002*/ 	.short	(.L_253 - .L_252)
.L_252:
        /*0004*/ 	.word	0x00000082


	//----- nvinfo : EIATTR_KPARAM_INFO
	.align		4
.L_253:
        /*0008*/ 	.byte	0x04, 0x17
        /*000a*/ 	.short	(.L_255 - .L_254)
.L_254:
        /*000c*/ 	.word	0x00000000
        /*0010*/ 	.short	0x0003
        /*0012*/ 	.short	0x0010
        /*0014*/ 	.byte	0x00, 0xf5, 0x21, 0x00


	//----- nvinfo : EIATTR_KPARAM_INFO
	.align		4
.L_255:
        /*0018*/ 	.byte	0x04, 0x17
        /*001a*/ 	.short	(.L_257 - .L_256)
.L_256:
        /*001c*/ 	.word	0x00000000
        /*0020*/ 	.short	0x0002
        /*0022*/ 	.short	0x0008
        /*0024*/ 	.byte	0x00, 0xf5, 0x21, 0x00


	//----- nvinfo : EIATTR_KPARAM_INFO
	.align		4
.L_257:
        /*0028*/ 	.byte	0x04, 0x17
        /*002a*/ 	.short	(.L_259 - .L_258)
.L_258:
        /*002c*/ 	.word	0x00000000
        /*0030*/ 	.short	0x0001
        /*0032*/ 	.short	0x0004
        /*0034*/ 	.byte	0x00, 0xf0, 0x11, 0x00


	//----- nvinfo : EIATTR_KPARAM_INFO
	.align		4
.L_259:
        /*0038*/ 	.byte	0x04, 0x17
        /*003a*/ 	.short	(.L_261 - .L_260)
.L_260:
        /*003c*/ 	.word	0x00000000
        /*0040*/ 	.short	0x0000
        /*0042*/ 	.short	0x0000
        /*0044*/ 	.byte	0x00, 0xf0, 0x11, 0x00


	//----- nvinfo : EIATTR_SPARSE_MMA_MASK
	.align		4
.L_261:
        /*0048*/ 	.byte	0x03, 0x50
        /*004a*/ 	.short	0x0000


	//----- nvinfo : EIATTR_MAXREG_COUNT
	.align		4
        /*004c*/ 	.byte	0x03, 0x1b
        /*004e*/ 	.short	0x00ff


	//----- nvinfo : EIATTR_MERCURY_ISA_VERSION
	.align		4
        /*0050*/ 	.byte	0x03, 0x5f
        /*0052*/ 	.short	0x0101


	//----- nvinfo : EIATTR_VRC_CTA_INIT_COUNT
	.align		4
        /*0054*/ 	.byte	0x02, 0x4a
	.zero		1
	.zero		1


	//----- nvinfo : EIATTR_EXIT_INSTR_OFFSETS
	.align		4
        /*0058*/ 	.byte	0x04, 0x1c
        /*005a*/ 	.short	(.L_263 - .L_262)


	//   ....[0]....
.L_262:
        /*005c*/ 	.word	0x00000080


	//   ....[1]....
        /*0060*/ 	.word	0x00000700


	//   ....[2]....
        /*0064*/ 	.word	0x00000a20


	//   ....[3]....
        /*0068*/ 	.word	0x00000bf0


	//   ....[4]....
        /*006c*/ 	.word	0x00000cd0


	//----- nvinfo : EIATTR_CBANK_PARAM_SIZE
	.align		4
.L_263:
        /*0070*/ 	.byte	0x03, 0x19
        /*0072*/ 	.short	0x0018


	//----- nvinfo : EIATTR_PARAM_CBANK
	.align		4
        /*0074*/ 	.byte	0x04, 0x0a
        /*0076*/ 	.short	(.L_265 - .L_264)
	.align		4
.L_264:
        /*0078*/ 	.word	index@(.nv.constant0._ZN4cuda3maxEiiPdS0_)
        /*007c*/ 	.short	0x0380
        /*007e*/ 	.short	0x0018


	//----- nvinfo : EIATTR_SW_WAR
	.align		4
.L_265:
        /*0080*/ 	.byte	0x04, 0x36
        /*0082*/ 	.short	(.L_267 - .L_266)
.L_266:
        /*0084*/ 	.word	0x00000008
.L_267:


//--------------------- .nv.info._ZN4cuda3dotEiiiPdS0_S0_ --------------------------
	.section	.nv.info._ZN4cuda3dotEiiiPdS0_S0_,"",@"SHT_CUDA_INFO"
	.sectionflags	@""
	.align	4


	//----- nvinfo : EIATTR_CUDA_API_VERSION
	.align		4
        /*0000*/ 	.byte	0x04, 0x37
        /*0002*/ 	.short	(.L_269 - .L_268)
.L_268:
        /*0004*/ 	.word	0x00000082


	//----- nvinfo : EIATTR_KPARAM_INFO
	.align		4
.L_269:
        /*0008*/ 	.byte	0x04, 0x17
        /*000a*/ 	.short	(.L_271 - .L_270)
.L_270:
        /*000c*/ 	.word	0x00000000
        /*0010*/ 	.short	0x0005
        /*0012*/ 	.short	0x0020
        /*0014*/ 	.byte	0x00, 0xf5, 0x21, 0x00


	//----- nvinfo : EIATTR_KPARAM_INFO
	.align		4
.L_271:
        /*0018*/ 	.byte	0x04, 0x17
        /*001a*/ 	.short	(.L_273 - .L_272)
.L_272:
        /*001c*/ 	.word	0x00000000
        /*0020*/ 	.short	0x0004
        /*0022*/ 	.short	0x0018
        /*0024*/ 	.byte	0x00, 0xf5, 0x21, 0x00


	//----- nvinfo : EIATTR_KPARAM_INFO
	.align		4
.L_273:
        /*0028*/ 	.byte	0x04, 0x17
        /*002a*/ 	.short	(.L_275 - .L_274)
.L_274:
        /*002c*/ 	.word	0x00000000
        /*0030*/ 	.short	0x0003
        /*0032*/ 	.short	0x0010
        /*0034*/ 	.byte	0x00, 0xf5, 0x21, 0x00


	//----- nvinfo : EIATTR_KPARAM_INFO
	.align		4
.L_275:
        /*0038*/ 	.byte	0x04, 0x17
        /*003a*/ 	.short	(.L_277 - .L_276)
.L_276:
        /*003c*/ 	.word	0x00000000
        /*0040*/ 	.short	0x0002
        /*0042*/ 	.short	0x0008
        /*0044*/ 	.byte	0x00, 0xf0, 0x11, 0x00


	//----- nvinfo : EIATTR_KPARAM_INFO
	.align		4
.L_277:
        /*0048*/ 	.byte	0x04, 0x17
        /*004a*/ 	.short	(.L_279 - .L_278)
.L_278:
        /*004c*/ 	.word	0x00000000
        /*0050*/ 	.short	0x0001
        /*0052*/ 	.short	0x0004
        /*0054*/ 	.byte	0x00, 0xf0, 0x11, 0x00


	//----- nvinfo : EIATTR_KPARAM_INFO
	.align		4
.L_279:
        /*0058*/ 	.byte	0x04, 0x17
        /*005a*/ 	.short	(.L_281 - .L_280)
.L_280:
        /*005c*/ 	.word	0x00000000
        /*0060*/ 	.short	0x0000
        /*0062*/ 	.short	0x0000
        /*0064*/ 	.byte	0x00, 0xf0, 0x11, 0x00


	//----- nvinfo : EIATTR_SPARSE_MMA_MASK
	.align		4
.L_281:
        /*0068*/ 	.byte	0x03, 0x50
        /*006a*/ 	.short	0x0000


	//----- nvinfo : EIATTR_MAXREG_COUNT
	.align		4
        /*006c*/ 	.byte	0x03, 0x1b
        /*006e*/ 	.short	0x00ff


	//----- nvinfo : EIATTR_MERCURY_ISA_VERSION
	.align		4
        /*0070*/ 	.byte	0x03, 0x5f
        /*0072*/ 	.short	0x0101


	//----- nvinfo : EIATTR_VRC_CTA_INIT_COUNT
	.align		4
        /*0074*/ 	.byte	0x02, 0x4a
	.zero		1
	.zero		1


	//----- nvinfo : EIATTR_EXIT_INSTR_OFFSETS
	.align		4
        /*0078*/ 	.byte	0x04, 0x1c
        /*007a*/ 	.short	(.L_283 - .L_282)


	//   ....[0]....
.L_282:
        /*007c*/ 	.word	0x000000c0


	//   ....[1]....
        /*0080*/ 	.word	0x00000800


	//----- nvinfo : EIATTR_CBANK_PARAM_SIZE
	.align		4
.L_283:
        /*0084*/ 	.byte	0x03, 0x19
        /*0086*/ 	.short	0x0028


	//----- nvinfo : EIATTR_PARAM_CBANK
	.align		4
        /*0088*/ 	.byte	0x04, 0x0a
        /*008a*/ 	.short	(.L_285 - .L_284)
	.align		4
.L_284:
        /*008c*/ 	.word	index@(.nv.constant0._ZN4cuda3dotEiiiPdS0_S0_)
        /*0090*/ 	.short	0x0380
        /*0092*/ 	.short	0x0028


	//----- nvinfo : EIATTR_SW_WAR
	.align		4
.L_285:
        /*0094*/ 	.byte	0x04, 0x36
        /*0096*/ 	.short	(.L_287 - .L_286)
.L_286:
        /*0098*/ 	.word	0x00000008
.L_287:


//--------------------- .nv.callgraph             --------------------------
	.section	.nv.callgraph,"",@"SHT_CUDA_CALLGRAPH"
	.align	4
	.sectionentsize	8
	.align		4
        /*0000*/ 	.word	0x00000000
	.align		4
        /*0004*/ 	.word	0xffffffff
	.align		4
        /*0008*/ 	.word	0x00000000
	.align		4
        /*000c*/ 	.word	0xfffffffe
	.align		4
        /*0010*/ 	.word	0x00000000
	.align		4
        /*0014*/ 	.word	0xfffffffd
	.align		4
        /*0018*/ 	.word	0x00000000
	.align		4
        /*001c*/ 	.word	0xfffffffc


//--------------------- .text._ZN4cuda8relu_fwdEiiPdS0_ --------------------------
	.section	.text._ZN4cuda8relu_fwdEiiPdS0_,"ax",@progbits
	.align	128
        .global         _ZN4cuda8relu_fwdEiiPdS0_
        .type           _ZN4cuda8relu_fwdEiiPdS0_,@function
        .size           _ZN4cuda8relu_fwdEiiPdS0_,(.L_x_58 - _ZN4cuda8relu_fwdEiiPdS0_)
        .other          _ZN4cuda8relu_fwdEiiPdS0_,@"STO_CUDA_ENTRY STV_DEFAULT"
_ZN4cuda8relu_fwdEiiPdS0_:
.text._ZN4cuda8relu_fwdEiiPdS0_:
[----:B------:R-:W-:Y:S01]  /*0000*/  LDC R1, c[0x0][0x37c] ;  /* 0x0000df00ff017b82 */ /* 0x000fe20000000800 */
[----:B------:R-:W0:Y:S07]  /*0010*/  S2R R0, SR_TID.X ;  /* 0x0000000000007919 */ /* 0x000e2e0000002100 */
[----:B------:R-:W0:Y:S01]  /*0020*/  LDC R3, c[0x0][0x360] ;  /* 0x0000d800ff037b82 */ /* 0x000e220000000800 */
[----:B------:R-:W1:Y:S01]  /*0030*/  LDCU UR6, c[0x0][0x380] ;  /* 0x00007000ff0677ac */ /* 0x000e620008000800 */
[----:B------:R-:W2:Y:S06]  /*0040*/  S2R R5, SR_TID.Y ;  /* 0x0000000000057919 */ /* 0x000eac0000002200 */
[----:B------:R-:W0:Y:S08]  /*0050*/  S2UR UR4, SR_CTAID.X ;  /* 0x00000000000479c3 */ /* 0x000e300000002500 */
[----:B------:R-:W2:Y:S08]  /*0060*/  S2UR UR5, SR_CTAID.Y ;  /* 0x00000000000579c3 */ /* 0x000eb00000002600 */
[----:B------:R-:W2:Y:S01]  /*0070*/  LDC R2, c[0x0][0x364] ;  /* 0x0000d900ff027b82 */ /* 0x000ea20000000800 */
[----:B0-----:R-:W-:-:S02]  /*0080*/  IMAD R0, R3, UR4, R0 ;  /* 0x0000000403007c24 */ /* 0x001fc4000f8e0200 */
[----:B--2---:R-:W-:-:S05]  /*0090*/  IMAD R5, R2, UR5, R5 ;  /* 0x0000000502057c24 */ /* 0x004fca000f8e0205 */
[----:B------:R-:W-:-:S04]  /*00a0*/  VIMNMX R2, PT, PT, R0, R5, !PT ;  /* 0x0000000500027248 */ /* 0x000fc80007fe0100 */
[----:B-1----:R-:W-:-:S13]  /*00b0*/  ISETP.GE.AND P0, PT, R2, UR6, PT ;  /* 0x0000000602007c0c */ /* 0x002fda000bf06270 */
[----:B------:R-:W-:Y:S05]  /*00c0*/  @P0 EXIT ;  /* 0x000000000000094d */ /* 0x000fea0003800000 */
[----:B------:R-:W0:Y:S01]  /*00d0*/  LDC.64 R2, c[0x0][0x388] ;  /* 0x0000e200ff027b82 */ /* 0x000e220000000a00 */
[----:B------:R-:W1:Y:S01]  /*00e0*/  LDCU UR6, c[0x0][0x384] ;  /* 0x00007080ff0677ac */ /* 0x000e620008000800 */
[----:B------:R-:W2:Y:S01]  /*00f0*/  LDCU.64 UR4, c[0x0][0x358] ;  /* 0x00006b00ff0477ac */ /* 0x000ea20008000a00 */
[----:B-1----:R-:W-:-:S04]  /*0100*/  IMAD R7, R0, UR6, R5 ;  /* 0x0000000600077c24 */ /* 0x002fc8000f8e0205 */
[----:B0-----:R-:W-:-:S06]  /*0110*/  IMAD.WIDE R2, R7, 0x8, R2 ;  /* 0x0000000807027825 */ /* 0x001fcc00078e0202 */
[----:B--2---:R-:W2:Y:S02]  /*0120*/  LDG.E.64 R2, desc[UR4][R2.64] ;  /* 0x0000000402027981 */ /* 0x004ea4000c1e1b00 */
[----:B--2---:R-:W-:-:S14]  /*0130*/  DSETP.GEU.AND P0, PT, R2, RZ, PT ;  /* 0x000000ff0200722a */ /* 0x004fdc0003f0e000 */
[----:B------:R-:W0:Y:S02]  /*0140*/  @!P0 LDC.64 R4, c[0x0][0x390] ;  /* 0x0000e400ff048b82 */ /* 0x000e240000000a00 */
[----:B0-----:R-:W-:-:S05]  /*0150*/  @!P0 IMAD.WIDE R4, R7, 0x8, R4 ;  /* 0x0000000807048825 */ /* 0x001fca00078e0204 */
[----:B------:R0:W-:Y:S01]  /*0160*/  @!P0 STG.E.64 desc[UR4][R4.64], RZ ;  /* 0x000000ff04008986 */ /* 0x0001e2000c101b04 */
[----:B------:R-:W-:Y:S05]  /*0170*/  @!P0 EXIT ;  /* 0x000000000000894d */ /* 0x000fea0003800000 */
[----:B0-----:R-:W0:Y:S02]  /*0180*/  LDC.64 R4, c[0x0][0x390] ;  /* 0x0000e400ff047b82 */ /* 0x001e240000000a00 */
[----:B0-----:R-:W-:-:S05]  /*0190*/  IMAD.WIDE R4, R7, 0x8, R4 ;  /* 0x0000000807047825 */ /* 0x001fca00078e0204 */
[----:B------:R-:W-:Y:S01]  /*01a0*/  STG.E.64 desc[UR4][R4.64], R2 ;  /* 0x0000000204007986 */ /* 0x000fe2000c101b04 */
[----:B------:R-:W-:Y:S05]  /*01b0*/  EXIT ;  /* 0x000000000000794d */ /* 0x000fea0003800000 */
.L_x_0:
[----:B------:R-:W-:-:S00]  /*01c0*/  BRA `(.L_x_0) ;  /* 0xfffffffc00fc7947 */ /* 0x000fc0000383ffff */
[----:B------:R-:W-:-:S00]  /*01d0*/  NOP ;  /* 0x0000000000007918 */ /* 0x000fc00000000000 */
        /* <DEDUP_REMOVED lines=10> */
.L_x_58:


//--------------------- .text._ZN4cuda8cuda_expEiiPdS0_ --------------------------
	.section	.text._ZN4cuda8cuda_expEiiPdS0_,"ax",@progbits
	.align	128
        .global         _ZN4cuda8cuda_expEiiPdS0_
        .type           _ZN4cuda8cuda_expEiiPdS0_,@function
        .size           _ZN4cuda8cuda_expEiiPdS0_,(.L_x_59 - _ZN4cuda8cuda_expEiiPdS0_)
        .other          _ZN4cuda8cuda_expEiiPdS0_,@"STO_CUDA_ENTRY STV_DEFAULT"
_ZN4cuda8cuda_expEiiPdS0_:
.text._ZN4cuda8cuda_expEiiPdS0_:
        /* <DEDUP_REMOVED lines=16> */
[----:B------:R-:W-:-:S05]  /*0100*/  IMAD.MOV.U32 R4, RZ, RZ, 0x652b82fe ;  /* 0x652b82feff047424 */ /* 0x000fca00078e00ff */
[----:B------:R-:W3:Y:S01]  /*0110*/  LDC.64 R10, c[0x0][0x390] ;  /* 0x0000e400ff0a7b82 */ /* 0x000ee20000000a00 */
[----:B-1----:R-:W-:-:S04]  /*0120*/  IMAD R0, R0, UR6, R5 ;  /* 0x0000000600007c24 */ /* 0x002fc8000f8e0205 */
[----:B0-----:R-:W-:-:S06]  /*0130*/  IMAD.WIDE R2, R0, 0x8, R2 ;  /* 0x0000000800027825 */ /* 0x001fcc00078e0202 */
[----:B--2---:R-:W2:Y:S01]  /*0140*/  LDG.E.64 R2, desc[UR4][R2.64] ;  /* 0x0000000402027981 */ /* 0x004ea2000c1e1b00 */
[----:B------:R-:W-:Y:S01]  /*0150*/  IMAD.MOV.U32 R5, RZ, RZ, 0x3ff71547 ;  /* 0x3ff71547ff057424 */ /* 0x000fe200078e00ff */
[----:B------:R-:W-:Y:S01]  /*0160*/  UMOV UR6, 0xfefa39ef ;  /* 0xfefa39ef00067882 */ /* 0x000fe20000000000 */
[----:B------:R-:W-:Y:S01]  /*0170*/  UMOV UR7, 0x3fe62e42 ;  /* 0x3fe62e4200077882 */ /* 0x000fe20000000000 */
[----:B------:R-:W-:Y:S01]  /*0180*/  BSSY.RECONVERGENT B0, `(.L_x_1) ;  /* 0x0000037000007945 */ /* 0x000fe20003800200 */
[----:B---3--:R-:W-:Y:S02]  /*0190*/  IMAD.WIDE R10, R0, 0x8, R10 ;  /* 0x00000008000a7825 */ /* 0x008fe400078e020a */
[----:B--2---:R-:W-:Y:S01]  /*01a0*/  DFMA R4, R2, R4, 6.75539944105574400000e+15 ;  /* 0x433800000204742b */ /* 0x004fe20000000004 */
[----:B------:R-:W-:-:S07]  /*01b0*/  FSETP.GEU.AND P0, PT, |R3|, 4.1917929649353027344, PT ;  /* 0x4086232b0300780b */ /* 0x000fce0003f0e200 */
[----:B------:R-:W-:-:S08]  /*01c0*/  DADD R6, R4, -6.75539944105574400000e+15 ;  /* 0xc338000004067429 */ /* 0x000fd00000000000 */
[----:B------:R-:W-:Y:S01]  /*01d0*/  DFMA R8, R6, -UR6, R2 ;  /* 0x8000000606087c2b */ /* 0x000fe20008000002 */
[----:B------:R-:W-:Y:S01]  /*01e0*/  UMOV UR6, 0x3b39803f ;  /* 0x3b39803f00067882 */ /* 0x000fe20000000000 */
[----:B------:R-:W-:-:S06]  /*01f0*/  UMOV UR7, 0x3c7abc9e ;  /* 0x3c7abc9e00077882 */ /* 0x000fcc0000000000 */
[----:B------:R-:W-:Y:S01]  /*0200*/  DFMA R6, R6, -UR6, R8 ;  /* 0x8000000606067c2b */ /* 0x000fe20008000008 */
[----:B------:R-:W-:Y:S01]  /*0210*/  UMOV UR6, 0x69ce2bdf ;  /* 0x69ce2bdf00067882 */ /* 0x000fe20000000000 */
[----:B------:R-:W-:Y:S01]  /*0220*/  MOV R8, 0xfca213ea ;  /* 0xfca213ea00087802 */ /* 0x000fe20000000f00 */
[----:B------:R-:W-:Y:S01]  /*0230*/  IMAD.MOV.U32 R9, RZ, RZ, 0x3e928af3 ;  /* 0x3e928af3ff097424 */ /* 0x000fe200078e00ff */
[----:B------:R-:W-:-:S05]  /*0240*/  UMOV UR7, 0x3e5ade15 ;  /* 0x3e5ade1500077882 */ /* 0x000fca0000000000 */
[----:B------:R-:W-:Y:S01]  /*0250*/  DFMA R8, R6, UR6, R8 ;  /* 0x0000000606087c2b */ /* 0x000fe20008000008 */
[----:B------:R-:W-:Y:S01]  /*0260*/  UMOV UR6, 0x62401315 ;  /* 0x6240131500067882 */ /* 0x000fe20000000000 */
[----:B------:R-:W-:-:S06]  /*0270*/  UMOV UR7, 0x3ec71dee ;  /* 0x3ec71dee00077882 */ /* 0x000fcc0000000000 */
[----:B------:R-:W-:Y:S01]  /*0280*/  DFMA R8, R6, R8, UR6 ;  /* 0x0000000606087e2b */ /* 0x000fe20008000008 */
        /* <DEDUP_REMOVED lines=20> */
[----:B------:R-:W-:-:S08]  /*03d0*/  DFMA R8, R6, R8, UR6 ;  /* 0x0000000606087e2b */ /* 0x000fd00008000008 */
[----:B------:R-:W-:-:S08]  /*03e0*/  DFMA R8, R6, R8, 1 ;  /* 0x3ff000000608742b */ /* 0x000fd00000000008 */
[----:B------:R-:W-:-:S10]  /*03f0*/  DFMA R8, R6, R8, 1 ;  /* 0x3ff000000608742b */ /* 0x000fd40000000008 */
[----:B------:R-:W-:Y:S01]  /*0400*/  LEA R7, R4, R9, 0x14 ;  /* 0x0000000904077211 */ /* 0x000fe200078ea0ff */
[----:B------:R-:W-:Y:S01]  /*0410*/  IMAD.MOV.U32 R6, RZ, RZ, R8 ;  /* 0x000000ffff067224 */ /* 0x000fe200078e0008 */
[----:B------:R-:W-:Y:S06]  /*0420*/  @!P0 BRA `(.L_x_2) ;  /* 0x0000000000308947 */ /* 0x000fec0003800000 */
[----:B------:R-:W-:Y:S01]  /*0430*/  FSETP.GEU.AND P1, PT, |R3|, 4.2275390625, PT ;  /* 0x408748000300780b */ /* 0x000fe20003f2e200 */
[C---:B------:R-:W-:Y:S02]  /*0440*/  DADD R6, R2.reuse, +INF ;  /* 0x7ff0000002067429 */ /* 0x040fe40000000000 */
[----:B------:R-:W-:-:S08]  /*0450*/  DSETP.GEU.AND P0, PT, R2, RZ, PT ;  /* 0x000000ff0200722a */ /* 0x000fd00003f0e000 */
[----:B------:R-:W-:Y:S02]  /*0460*/  FSEL R6, R6, RZ, P0 ;  /* 0x000000ff06067208 */ /* 0x000fe40000000000 */
[----:B------:R-:W-:Y:S02]  /*0470*/  @!P1 LEA.HI R0, R4, R4, RZ, 0x1 ;  /* 0x0000000404009211 */ /* 0x000fe400078f08ff */
[----:B------:R-:W-:Y:S02]  /*0480*/  FSEL R7, R7, RZ, P0 ;  /* 0x000000ff07077208 */ /* 0x000fe40000000000 */
[----:B------:R-:W-:-:S04]  /*0490*/  @!P1 SHF.R.S32.HI R3, RZ, 0x1, R0 ;  /* 0x00000001ff039819 */ /* 0x000fc80000011400 */
[----:B------:R-:W-:Y:S01]  /*04a0*/  @!P1 IADD3 R2, PT, PT, R4, -R3, RZ ;  /* 0x8000000304029210 */ /* 0x000fe20007ffe0ff */
[----:B------:R-:W-:-:S03]  /*04b0*/  @!P1 IMAD R9, R3, 0x100000, R9 ;  /* 0x0010000003099824 */ /* 0x000fc600078e0209 */
[----:B------:R-:W-:Y:S02]  /*04c0*/  @!P1 LEA R3, R2, 0x3ff00000, 0x14 ;  /* 0x3ff0000002039811 */ /* 0x000fe400078ea0ff */
[----:B------:R-:W-:-:S06]  /*04d0*/  @!P1 MOV R2, RZ ;  /* 0x000000ff00029202 */ /* 0x000fcc0000000f00 */
[----:B------:R-:W-:-:S11]  /*04e0*/  @!P1 DMUL R6, R8, R2 ;  /* 0x0000000208069228 */ /* 0x000fd60000000000 */
.L_x_2:
[----:B------:R-:W-:Y:S05]  /*04f0*/  BSYNC.RECONVERGENT B0 ;  /* 0x0000000000007941 */ /* 0x000fea0003800200 */
.L_x_1:
[----:B------:R-:W-:Y:S01]  /*0500*/  STG.E.64 desc[UR4][R10.64], R6 ;  /* 0x000000060a007986 */ /* 0x000fe2000c101b04 */
[----:B------:R-:W-:Y:S05]  /*0510*/  EXIT ;  /* 0x000000000000794d */ /* 0x000fea0003800000 */
.L_x_3:
        /* <DEDUP_REMOVED lines=14> */
.L_x_59:


//--------------------- .text._ZN4cuda8cuda_logEiiPdS0_ --------------------------
	.section	.text._ZN4cuda8cuda_logEiiPdS0_,"ax",@progbits
	.align	128
        .global         _ZN4cuda8cuda_logEiiPdS0_
        .type           _ZN4cuda8cuda_logEiiPdS0_,@function
        .size           _ZN4cuda8cuda_logEiiPdS0_,(.L_x_60 - _ZN4cuda8cuda_logEiiPdS0_)
        .other          _ZN4cuda8cuda_logEiiPdS0_,@"STO_CUDA_ENTRY STV_DEFAULT"
_ZN4cuda8cuda_logEiiPdS0_:
.text._ZN4cuda8cuda_logEiiPdS0_:
[----:B------:R-:W-:Y:S01]  /*0000*/  LDC R1, c[0x0][0x37c] ;  /* 0x0000df00ff017b82 */ /* 0x000fe20000000800 */
[----:B------:R-:W0:Y:S07]  /*0010*/  S2R R0, SR_TID.X ;  /* 0x0000000000007919 */ /* 0x000e2e0000002100 */
[----:B------:R-:W0:Y:S01]  /*0020*/  S2UR UR4, SR_CTAID.X ;  /* 0x00000000000479c3 */ /* 0x000e220000002500 */
[----:B------:R-:W1:Y:S01]  /*0030*/  LDCU UR6, c[0x0][0x380] ;  /* 0x00007000ff0677ac */ /* 0x000e620008000800 */
[----:B------:R-:W2:Y:S06]  /*0040*/  S2R R2, SR_TID.Y ;  /* 0x0000000000027919 */ /* 0x000eac0000002200 */
[----:B------:R-:W0:Y:S08]  /*0050*/  LDC R3, c[0x0][0x360] ;  /* 0x0000d800ff037b82 */ /* 0x000e300000000800 */
        /* <DEDUP_REMOVED lines=12> */
[----:B--2---:R-:W2:Y:S01]  /*0120*/  LDG.E.64 R4, desc[UR4][R4.64] ;  /* 0x0000000404047981 */ /* 0x004ea2000c1e1b00 */
[----:B------:R-:W-:Y:S01]  /*0130*/  BSSY.RECONVERGENT B0, `(.L_x_4) ;  /* 0x0000053000007945 */ /* 0x000fe20003800200 */
[----:B--2---:R-:W-:Y:S01]  /*0140*/  ISETP.GT.AND P0, PT, R5, 0xfffff, PT ;  /* 0x000fffff0500780c */ /* 0x004fe20003f04270 */
[----:B------:R-:W-:Y:S01]  /*0150*/  IMAD.MOV.U32 R6, RZ, RZ, R4 ;  /* 0x000000ffff067224 */ /* 0x000fe200078e0004 */
[----:B------:R-:W-:Y:S01]  /*0160*/  MOV R3, R5 ;  /* 0x0000000500037202 */ /* 0x000fe20000000f00 */
[----:B------:R-:W-:-:S10]  /*0170*/  IMAD.MOV.U32 R7, RZ, RZ, R5 ;  /* 0x000000ffff077224 */ /* 0x000fd400078e0005 */
[----:B------:R-:W-:-:S10]  /*0180*/  @!P0 DMUL R6, R6, 1.80143985094819840000e+16 ;  /* 0x4350000006068828 */ /* 0x000fd40000000000 */
[----:B------:R-:W-:Y:S02]  /*0190*/  @!P0 IMAD.MOV.U32 R3, RZ, RZ, R7 ;  /* 0x000000ffff038224 */ /* 0x000fe400078e0007 */
[----:B------:R-:W-:Y:S02]  /*01a0*/  @!P0 IMAD.MOV.U32 R4, RZ, RZ, R6 ;  /* 0x000000ffff048224 */ /* 0x000fe400078e0006 */
[----:B------:R-:W-:-:S05]  /*01b0*/  VIADD R2, R3, 0xffffffff ;  /* 0xffffffff03027836 */ /* 0x000fca0000000000 */
[----:B------:R-:W-:Y:S02]  /*01c0*/  ISETP.GT.U32.AND P1, PT, R2, 0x7feffffe, PT ;  /* 0x7feffffe0200780c */ /* 0x000fe40003f24070 */
[----:B------:R-:W-:Y:S01]  /*01d0*/  MOV R2, 0xfffffc01 ;  /* 0xfffffc0100027802 */ /* 0x000fe20000000f00 */
[----:B------:R-:W-:-:S10]  /*01e0*/  @!P0 IMAD.MOV.U32 R2, RZ, RZ, -0x435 ;  /* 0xfffffbcbff028424 */ /* 0x000fd400078e00ff */
[----:B------:R-:W-:Y:S05]  /*01f0*/  @P1 BRA `(.L_x_5) ;  /* 0x0000000400001947 */ /* 0x000fea0003800000 */
[----:B------:R-:W-:Y:S01]  /*0200*/  LOP3.LUT R5, R3, 0xfffff, RZ, 0xc0, !PT ;  /* 0x000fffff03057812 */ /* 0x000fe200078ec0ff */
[----:B------:R-:W-:Y:S01]  /*0210*/  IMAD.MOV.U32 R6, RZ, RZ, RZ ;  /* 0x000000ffff067224 */ /* 0x000fe200078e00ff */
[----:B------:R-:W-:Y:S01]  /*0220*/  MOV R14, 0x8b7a8b04 ;  /* 0x8b7a8b04000e7802 */ /* 0x000fe20000000f00 */
[----:B------:R-:W-:Y:S01]  /*0230*/  IMAD.MOV.U32 R15, RZ, RZ, 0x3ed0ee25 ;  /* 0x3ed0ee25ff0f7424 */ /* 0x000fe200078e00ff */
[----:B------:R-:W-:Y:S01]  /*0240*/  LOP3.LUT R5, R5, 0x3ff00000, RZ, 0xfc, !PT ;  /* 0x3ff0000005057812 */ /* 0x000fe200078efcff */
[----:B------:R-:W-:Y:S01]  /*0250*/  UMOV UR6, 0x3ae80f1e ;  /* 0x3ae80f1e00067882 */ /* 0x000fe20000000000 */
[----:B------:R-:W-:Y:S01]  /*0260*/  UMOV UR7, 0x3eb1380b ;  /* 0x3eb1380b00077882 */ /* 0x000fe20000000000 */
[----:B------:R-:W-:Y:S01]  /*0270*/  LEA.HI R16, R3, R2, RZ, 0xc ;  /* 0x0000000203107211 */ /* 0x000fe200078f60ff */
[----:B------:R-:W-:Y:S01]  /*0280*/  UMOV UR8, 0x80000000 ;  /* 0x8000000000087882 */ /* 0x000fe20000000000 */
[----:B------:R-:W-:Y:S01]  /*0290*/  ISETP.GE.U32.AND P0, PT, R5, 0x3ff6a09f, PT ;  /* 0x3ff6a09f0500780c */ /* 0x000fe20003f06070 */
[----:B------:R-:W-:Y:S01]  /*02a0*/  UMOV UR9, 0x43300000 ;  /* 0x4330000000097882 */ /* 0x000fe20000000000 */
[----:B------:R-:W-:-:S11]  /*02b0*/  MOV R17, 0x43300000 ;  /* 0x4330000000117802 */ /* 0x000fd60000000f00 */
[----:B------:R-:W-:Y:S01]  /*02c0*/  @P0 IADD3 R7, PT, PT, R5, -0x100000, RZ ;  /* 0xfff0000005070810 */ /* 0x000fe20007ffe0ff */
[----:B------:R-:W-:-:S04]  /*02d0*/  @P0 VIADD R16, R16, 0x1 ;  /* 0x0000000110100836 */ /* 0x000fc80000000000 */
[----:B------:R-:W-:Y:S01]  /*02e0*/  @P0 IMAD.MOV.U32 R5, RZ, RZ, R7 ;  /* 0x000000ffff050224 */ /* 0x000fe200078e0007 */
[----:B------:R-:W-:-:S05]  /*02f0*/  LOP3.LUT R16, R16, 0x80000000, RZ, 0x3c, !PT ;  /* 0x8000000010107812 */ /* 0x000fca00078e3cff */
[C---:B------:R-:W-:Y:S02]  /*0300*/  DADD R12, R4.reuse, 1 ;  /* 0x3ff00000040c7429 */ /* 0x040fe40000000000 */
[----:B------:R-:W-:-:S04]  /*0310*/  DADD R4, R4, -1 ;  /* 0xbff0000004047429 */ /* 0x000fc80000000000 */
[----:B------:R-:W0:Y:S02]  /*0320*/  MUFU.RCP64H R7, R13 ;  /* 0x0000000d00077308 */ /* 0x000e240000001800 */
[----:B0-----:R-:W-:-:S08]  /*0330*/  DFMA R8, -R12, R6, 1 ;  /* 0x3ff000000c08742b */ /* 0x001fd00000000106 */
[----:B------:R-:W-:-:S08]  /*0340*/  DFMA R8, R8, R8, R8 ;  /* 0x000000080808722b */ /* 0x000fd00000000008 */
[----:B------:R-:W-:-:S08]  /*0350*/  DFMA R6, R6, R8, R6 ;  /* 0x000000080606722b */ /* 0x000fd00000000006 */
[----:B------:R-:W-:-:S08]  /*0360*/  DMUL R8, R4, R6 ;  /* 0x0000000604087228 */ /* 0x000fd00000000000 */
[----:B------:R-:W-:-:S08]  /*0370*/  DFMA R8, R4, R6, R8 ;  /* 0x000000060408722b */ /* 0x000fd00000000008 */
[----:B------:R-:W-:Y:S02]  /*0380*/  DMUL R10, R8, R8 ;  /* 0x00000008080a7228 */ /* 0x000fe40000000000 */
[----:B------:R-:W-:-:S06]  /*0390*/  DADD R2, R4, -R8 ;  /* 0x0000000004027229 */ /* 0x000fcc0000000808 */
[----:B------:R-:W-:Y:S01]  /*03a0*/  DFMA R12, R10, UR6, R14 ;  /* 0x000000060a0c7c2b */ /* 0x000fe2000800000e */
[----:B------:R-:W-:Y:S01]  /*03b0*/  UMOV UR6, 0x9f02676f ;  /* 0x9f02676f00067882 */ /* 0x000fe20000000000 */
[----:B------:R-:W-:Y:S01]  /*03c0*/  UMOV UR7, 0x3ef3b266 ;  /* 0x3ef3b26600077882 */ /* 0x000fe20000000000 */
[----:B------:R-:W-:Y:S02]  /*03d0*/  DADD R14, R2, R2 ;  /* 0x00000000020e7229 */ /* 0x000fe40000000002 */
[----:B------:R-:W-:Y:S01]  /*03e0*/  DADD R2, R16, -UR8 ;  /* 0x8000000810027e29 */ /* 0x000fe20008000000 */
[----:B------:R-:W-:Y:S01]  /*03f0*/  UMOV UR8, 0xfefa39ef ;  /* 0xfefa39ef00087882 */ /* 0x000fe20000000000 */
[----:B------:R-:W-:Y:S01]  /*0400*/  UMOV UR9, 0x3fe62e42 ;  /* 0x3fe62e4200097882 */ /* 0x000fe20000000000 */
[----:B------:R-:W-:Y:S01]  /*0410*/  DFMA R12, R10, R12, UR6 ;  /* 0x000000060a0c7e2b */ /* 0x000fe2000800000c */
[----:B------:R-:W-:Y:S01]  /*0420*/  UMOV UR6, 0xa9ab0956 ;  /* 0xa9ab095600067882 */ /* 0x000fe20000000000 */
[----:B------:R-:W-:Y:S01]  /*0430*/  UMOV UR7, 0x3f1745cb ;  /* 0x3f1745cb00077882 */ /* 0x000fe20000000000 */
[----:B------:R-:W-:-:S02]  /*0440*/  DFMA R14, R4, -R8, R14 ;  /* 0x80000008040e722b */ /* 0x000fc4000000000e */
[----:B------:R-:W-:-:S03]  /*0450*/  DFMA R4, R2, UR8, R8 ;  /* 0x0000000802047c2b */ /* 0x000fc60008000008 */
[----:B------:R-:W-:Y:S01]  /*0460*/  DFMA R12, R10, R12, UR6 ;  /* 0x000000060a0c7e2b */ /* 0x000fe2000800000c */
[----:B------:R-:W-:Y:S01]  /*0470*/  UMOV UR6, 0x2d1b5154 ;  /* 0x2d1b515400067882 */ /* 0x000fe20000000000 */
[----:B------:R-:W-:Y:S01]  /*0480*/  UMOV UR7, 0x3f3c71c7 ;  /* 0x3f3c71c700077882 */ /* 0x000fe20000000000 */
[----:B------:R-:W-:-:S05]  /*0490*/  DMUL R14, R6, R14 ;  /* 0x0000000e060e7228 */ /* 0x000fca0000000000 */
        /* <DEDUP_REMOVED lines=11> */
[----:B------:R-:W-:Y:S02]  /*0550*/  UMOV UR7, 0x3fe62e42 ;  /* 0x3fe62e4200077882 */ /* 0x000fe40000000000 */
[----:B------:R-:W-:Y:S01]  /*0560*/  DFMA R16, R2, -UR6, R4 ;  /* 0x8000000602107c2b */ /* 0x000fe20008000004 */
[----:B------:R-:W-:Y:S01]  /*0570*/  UMOV UR6, 0x3b39803f ;  /* 0x3b39803f00067882 */ /* 0x000fe20000000000 */
[----:B------:R-:W-:Y:S02]  /*0580*/  UMOV UR7, 0x3c7abc9e ;  /* 0x3c7abc9e00077882 */ /* 0x000fe40000000000 */
[----:B------:R-:W-:-:S04]  /*0590*/  DMUL R12, R10, R12 ;  /* 0x0000000c0a0c7228 */ /* 0x000fc80000000000 */
[----:B------:R-:W-:-:S04]  /*05a0*/  DADD R16, -R8, R16 ;  /* 0x0000000008107229 */ /* 0x000fc80000000110 */
[----:B------:R-:W-:-:S08]  /*05b0*/  DFMA R12, R8, R12, R14 ;  /* 0x0000000c080c722b */ /* 0x000fd0000000000e */
[----:B------:R-:W-:-:S08]  /*05c0*/  DADD R12, R12, -R16 ;  /* 0x000000000c0c7229 */ /* 0x000fd00000000810 */
[----:B------:R-:W-:-:S08]  /*05d0*/  DFMA R12, R2, UR6, R12 ;  /* 0x00000006020c7c2b */ /* 0x000fd0000800000c */
[----:B------:R-:W-:Y:S01]  /*05e0*/  DADD R4, R4, R12 ;  /* 0x0000000004047229 */ /* 0x000fe2000000000c */
[----:B------:R-:W-:Y:S10]  /*05f0*/  BRA `(.L_x_6) ;  /* 0x0000000000187947 */ /* 0x000ff40003800000 */
.L_x_5:
[----:B------:R-:W-:Y:S01]  /*0600*/  IMAD.MOV.U32 R2, RZ, RZ, 0x0 ;  /* 0x00000000ff027424 */ /* 0x000fe200078e00ff */
[----:B------:R-:W-:Y:S02]  /*0610*/  MOV R3, 0x7ff00000 ;  /* 0x7ff0000000037802 */ /* 0x000fe40000000f00 */
[----:B------:R-:W-:-:S04]  /*0620*/  LOP3.LUT P0, RZ, R7, 0x7fffffff, RZ, 0xc0, !PT ;  /* 0x7fffffff07ff7812 */ /* 0x000fc8000780c0ff */
[----:B------:R-:W-:-:S10]  /*0630*/  DFMA R2, R6, R2, +INF ;  /* 0x7ff000000602742b */ /* 0x000fd40000000002 */
[----:B------:R-:W-:Y:S02]  /*0640*/  FSEL R4, R2, RZ, P0 ;  /* 0x000000ff02047208 */ /* 0x000fe40000000000 */
[----:B------:R-:W-:-:S07]  /*0650*/  FSEL R5, R3, -QNAN , P0 ;  /* 0xfff0000003057808 */ /* 0x000fce0000000000 */
.L_x_6:
[----:B------:R-:W-:Y:S05]  /*0660*/  BSYNC.RECONVERGENT B0 ;  /* 0x0000000000007941 */ /* 0x000fea0003800200 */
.L_x_4:
[----:B------:R-:W0:Y:S02]  /*0670*/  LDC.64 R2, c[0x0][0x390] ;  /* 0x0000e400ff027b82 */ /* 0x000e240000000a00 */
[----:B0-----:R-:W-:-:S05]  /*0680*/  IMAD.WIDE R2, R0, 0x8, R2 ;  /* 0x0000000800027825 */ /* 0x001fca00078e0202 */
[----:B------:R-:W-:Y:S01]  /*0690*/  STG.E.64 desc[UR4][R2.64], R4 ;  /* 0x0000000402007986 */ /* 0x000fe2000c101b04 */
[----:B------:R-:W-:Y:S05]  /*06a0*/  EXIT ;  /* 0x000000000000794d */ /* 0x000fea0003800000 */
.L_x_7:
        /* <DEDUP_REMOVED lines=13> */
.L_x_60:


//--------------------- .text._ZN4cuda8divisionEiiiPdS0_S0_ --------------------------
	.section	.text._ZN4cuda8divisionEiiiPdS0_S0_,"ax",@progbits
	.align	128
        .global         _ZN4cuda8divisionEiiiPdS0_S0_
        .type           _ZN4cuda8divisionEiiiPdS0_S0_,@function
        .size           _ZN4cuda8divisionEiiiPdS0_S0_,(.L_x_57 - _ZN4cuda8divisionEiiiPdS0_S0_)
        .other          _ZN4cuda8divisionEiiiPdS0_S0_,@"STO_CUDA_ENTRY STV_DEFAULT"
_ZN4cuda8divisionEiiiPdS0_S0_:
.text._ZN4cuda8divisionEiiiPdS0_S0_:
[----:B------:R-:W-:Y:S01]  /*0000*/  LDC R1, c[0x0][0x37c] ;  /* 0x0000df00ff017b82 */ /* 0x000fe20000000800 */
[----:B------:R-:W0:Y:S07]  /*0010*/  S2R R7, SR_TID.Y ;  /* 0x0000000000077919 */ /* 0x000e2e0000002200 */
[----:B------:R-:W1:Y:S01]  /*0020*/  LDC R3, c[0x0][0x360] ;  /* 0x0000d800ff037b82 */ /* 0x000e620000000800 */
[----:B------:R-:W2:Y:S01]  /*0030*/  LDCU.64 UR6, c[0x0][0x380] ;  /* 0x00007000ff0677ac */ /* 0x000ea20008000a00 */
[----:B------:R-:W1:Y:S06]  /*0040*/  S2R R0, SR_TID.X ;  /* 0x0000000000007919 */ /* 0x000e6c0000002100 */
[----:B------:R-:W0:Y:S08]  /*0050*/  S2UR UR5, SR_CTAID.Y ;  /* 0x00000000000579c3 */ /* 0x000e300000002600 */
[----:B------:R-:W0:Y:S08]  /*0060*/  LDC R2, c[0x0][0x364] ;  /* 0x0000d900ff027b82 */ /* 0x000e300000000800 */
[----:B------:R-:W1:Y:S01]  /*0070*/  S2UR UR4, SR_CTAID.X ;  /* 0x00000000000479c3 */ /* 0x000e620000002500 */
[----:B0-----:R-:W-:-:S05]  /*0080*/  IMAD R7, R2, UR5, R7 ;  /* 0x0000000502077c24 */ /* 0x001fca000f8e0207 */
[----:B--2---:R-:W-:Y:S01]  /*0090*/  ISETP.GE.AND P0, PT, R7, UR7, PT ;  /* 0x0000000707007c0c */ /* 0x004fe2000bf06270 */
[----:B-1----:R-:W-:-:S05]  /*00a0*/  IMAD R0, R3, UR4, R0 ;  /* 0x0000000403007c24 */ /* 0x002fca000f8e0200 */
[----:B------:R-:W-:-:S13]  /*00b0*/  ISETP.GE.OR P0, PT, R0, UR6, P0 ;  /* 0x0000000600007c0c */ /* 0x000fda0008706670 */
[----:B------:R-:W-:Y:S05]  /*00c0*/  @P0 EXIT ;  /* 0x000000000000094d */ /* 0x000fea0003800000 */
[----:B------:R-:W0:Y:S01]  /*00d0*/  LDCU UR6, c[0x0][0x388] ;  /* 0x00007100ff0677ac */ /* 0x000e220008000800 */
[----:B------:R-:W1:Y:S01]  /*00e0*/  LDCU.64 UR4, c[0x0][0x358] ;  /* 0x00006b00ff0477ac */ /* 0x000e620008000a00 */
[----:B0-----:R-:W-:-:S09]  /*00f0*/  UISETP.NE.AND UP0, UPT, UR6, 0x2, UPT ;  /* 0x000000020600788c */ /* 0x001fd2000bf05270 */
[----:B-1----:R-:W-:Y:S05]  /*0100*/  BRA.U !UP0, `(.L_x_8) ;  /* 0x00000005080c7547 */ /* 0x002fea000b800000 */
[----:B------:R-:W-:-:S09]  /*0110*/  UISETP.NE.AND UP0, UPT, UR6, 0x3, UPT ;  /* 0x000000030600788c */ /* 0x000fd2000bf05270 */
[----:B------:R-:W-:Y:S05]  /*0120*/  BRA.U UP0, `(.L_x_9) ;  /* 0x0000000100847547 */ /* 0x000fea000b800000 */
[----:B------:R-:W0:Y:S01]  /*0130*/  LDC.64 R4, c[0x0][0x398] ;  /* 0x0000e600ff047b82 */ /* 0x000e220000000a00 */
[----:B------:R-:W-:-:S07]  /*0140*/  IMAD R0, R0, UR7, R7 ;  /* 0x0000000700007c24 */ /* 0x000fce000f8e0207 */
[----:B------:R-:W1:Y:S01]  /*0150*/  LDC.64 R6, c[0x0][0x390] ;  /* 0x0000e400ff067b82 */ /* 0x000e620000000a00 */
[----:B0-----:R-:W-:-:S06]  /*0160*/  IMAD.WIDE R4, R0, 0x8, R4 ;  /* 0x0000000800047825 */ /* 0x001fcc00078e0204 */
[----:B------:R-:W2:Y:S01]  /*0170*/  LDG.E.64 R4, desc[UR4][R4.64] ;  /* 0x0000000404047981 */ /* 0x000ea2000c1e1b00 */
[----:B-1----:R-:W-:-:S06]  /*0180*/  IMAD.WIDE R6, R0, 0x8, R6 ;  /* 0x0000000800067825 */ /* 0x002fcc00078e0206 */
[----:B------:R-:W3:Y:S01]  /*0190*/  LDG.E.64 R6, desc[UR4][R6.64] ;  /* 0x0000000406067981 */ /* 0x000ee2000c1e1b00 */
[----:B------:R-:W-:Y:S01]  /*01a0*/  IMAD.MOV.U32 R2, RZ, RZ, 0x1 ;  /* 0x00000001ff027424 */ /* 0x000fe200078e00ff */
[----:B------:R-:W-:Y:S01]  /*01b0*/  BSSY.RECONVERGENT B0, `(.L_x_10) ;  /* 0x0000014000007945 */ /* 0x000fe20003800200 */
[----:B--2---:R-:W0:Y:S01]  /*01c0*/  MUFU.RCP64H R3, R5 ;  /* 0x0000000500037308 */ /* 0x004e220000001800 */
[----:B---3--:R-:W-:-:S03]  /*01d0*/  FSETP.GEU.AND P1, PT, |R7|, 6.5827683646048100446e-37, PT ;  /* 0x036000000700780b */ /* 0x008fc60003f2e200 */
[----:B0-----:R-:W-:-:S08]  /*01e0*/  DFMA R8, -R4, R2, 1 ;  /* 0x3ff000000408742b */ /* 0x001fd00000000102 */
[----:B------:R-:W-:-:S08]  /*01f0*/  DFMA R8, R8, R8, R8 ;  /* 0x000000080808722b */ /* 0x000fd00000000008 */
[----:B------:R-:W-:-:S08]  /*0200*/  DFMA R8, R2, R8, R2 ;  /* 0x000000080208722b */ /* 0x000fd00000000002 */
[----:B------:R-:W-:-:S08]  /*0210*/  DFMA R2, -R4, R8, 1 ;  /* 0x3ff000000402742b */ /* 0x000fd00000000108 */
[----:B------:R-:W-:-:S08]  /*0220*/  DFMA R2, R8, R2, R8 ;  /* 0x000000020802722b */ /* 0x000fd00000000008 */
[----:B------:R-:W-:-:S08]  /*0230*/  DMUL R8, R6, R2 ;  /* 0x0000000206087228 */ /* 0x000fd00000000000 */
[----:B------:R-:W-:-:S08]  /*0240*/  DFMA R10, -R4, R8, R6 ;  /* 0x00000008040a722b */ /* 0x000fd00000000106 */
[----:B------:R-:W-:-:S10]  /*0250*/  DFMA R2, R2, R10, R8 ;  /* 0x0000000a0202722b */ /* 0x000fd40000000008 */
[----:B------:R-:W-:-:S05]  /*0260*/  FFMA R8, RZ, R5, R3 ;  /* 0x00000005ff087223 */ /* 0x000fca0000000003 */
[----:B------:R-:W-:-:S13]  /*0270*/  FSETP.GT.AND P0, PT, |R8|, 1.469367938527859385e-39, PT ;  /* 0x001000000800780b */ /* 0x000fda0003f04200 */
[----:B------:R-:W-:Y:S05]  /*0280*/  @P0 BRA P1, `(.L_x_11) ;  /* 0x0000000000180947 */ /* 0x000fea0000800000 */
[----:B------:R-:W-:Y:S01]  /*0290*/  IMAD.MOV.U32 R8, RZ, RZ, R6 ;  /* 0x000000ffff087224 */ /* 0x000fe200078e0006 */
[----:B------:R-:W-:Y:S01]  /*02a0*/  MOV R10, 0x2f0 ;  /* 0x000002f0000a7802 */ /* 0x000fe20000000f00 */
[----:B------:R-:W-:Y:S02]  /*02b0*/  IMAD.MOV.U32 R9, RZ, RZ, R7 ;  /* 0x000000ffff097224 */ /* 0x000fe400078e0007 */
[----:B------:R-:W-:Y:S02]  /*02c0*/  IMAD.MOV.U32 R6, RZ, RZ, R4 ;  /* 0x000000ffff067224 */ /* 0x000fe400078e0004 */
[----:B------:R-:W-:-:S07]  /*02d0*/  IMAD.MOV.U32 R7, RZ, RZ, R5 ;  /* 0x000000ffff077224 */ /* 0x000fce00078e0005 */
[----:B------:R-:W-:Y:S05]  /*02e0*/  CALL.REL.NOINC `($__internal_0_$__cuda_sm20_div_rn_f64_full) ;  /* 0x0000000400187944 */ /* 0x000fea0003c00000 */
.L_x_11:
[----:B------:R-:W-:Y:S05]  /*02f0*/  BSYNC.RECONVERGENT B0 ;  /* 0x0000000000007941 */ /* 0x000fea0003800200 */
.L_x_10:
[----:B------:R-:W0:Y:S02]  /*0300*/  LDC.64 R4, c[0x0][0x3a0] ;  /* 0x0000e800ff047b82 */ /* 0x000e240000000a00 */
[----:B0-----:R-:W-:-:S05]  /*0310*/  IMAD.WIDE R4, R0, 0x8, R4 ;  /* 0x0000000800047825 */ /* 0x001fca00078e0204 */
[----:B------:R-:W-:Y:S01]  /*0320*/  STG.E.64 desc[UR4][R4.64], R2 ;  /* 0x0000000204007986 */ /* 0x000fe2000c101b04 */
[----:B------:R-:W-:Y:S05]  /*0330*/  EXIT ;  /* 0x000000000000794d */ /* 0x000fea0003800000 */
.L_x_9:
[----:B------:R-:W0:Y:S08]  /*0340*/  LDC.64 R4, c[0x0][0x398] ;  /* 0x0000e600ff047b82 */ /* 0x000e300000000a00 */
[----:B------:R-:W1:Y:S01]  /*0350*/  LDC.64 R2, c[0x0][0x390] ;  /* 0x0000e400ff027b82 */ /* 0x000e620000000a00 */
[----:B0-----:R-:W2:Y:S01]  /*0360*/  LDG.E.64 R4, desc[UR4][R4.64] ;  /* 0x0000000404047981 */ /* 0x001ea2000c1e1b00 */
[----:B------:R-:W-:-:S04]  /*0370*/  IMAD R0, R0, UR7, R7 ;  /* 0x0000000700007c24 */ /* 0x000fc8000f8e0207 */
        /* <DEDUP_REMOVED lines=23> */
.L_x_13:
[----:B------:R-:W-:Y:S05]  /*04f0*/  BSYNC.RECONVERGENT B0 ;  /* 0x0000000000007941 */ /* 0x000fea0003800200 */
.L_x_12:
[----:B------:R-:W0:Y:S02]  /*0500*/  LDC.64 R4, c[0x0][0x3a0] ;  /* 0x0000e800ff047b82 */ /* 0x000e240000000a00 */
[----:B0-----:R-:W-:-:S05]  /*0510*/  IMAD.WIDE R4, R0, 0x8, R4 ;  /* 0x0000000800047825 */ /* 0x001fca00078e0204 */
[----:B------:R-:W-:Y:S01]  /*0520*/  STG.E.64 desc[UR4][R4.64], R2 ;  /* 0x0000000204007986 */ /* 0x000fe2000c101b04 */
[----:B------:R-:W-:Y:S05]  /*0530*/  EXIT ;  /* 0x000000000000794d */ /* 0x000fea0003800000 */
.L_x_8:
[----:B------:R-:W0:Y:S08]  /*0540*/  LDC.64 R4, c[0x0][0x398] ;  /* 0x0000e600ff047b82 */ /* 0x000e300000000a00 */
[----:B------:R-:W1:Y:S01]  /*0550*/  LDC.64 R2, c[0x0][0x390] ;  /* 0x0000e400ff027b82 */ /* 0x000e620000000a00 */
[----:B0-----:R-:W-:-:S06]  /*0560*/  IMAD.WIDE.U32 R4, R7, 0x8, R4 ;  /* 0x0000000807047825 */ /* 0x001fcc00078e0004 */
[----:B------:R-:W2:Y:S01]  /*0570*/  LDG.E.64 R4, desc[UR4][R4.64] ;  /* 0x0000000404047981 */ /* 0x000ea2000c1e1b00 */
[----:B------:R-:W-:-:S04]  /*0580*/  IMAD R0, R0, UR7, R7 ;  /* 0x0000000700007c24 */ /* 0x000fc8000f8e0207 */
[----:B-1----:R-:W-:-:S06]  /*0590*/  IMAD.WIDE R6, R0, 0x8, R2 ;  /* 0x0000000800067825 */ /* 0x002fcc00078e0202 */
[----:B------:R-:W3:Y:S01]  /*05a0*/  LDG.E.64 R6, desc[UR4][R6.64] ;  /* 0x0000000406067981 */ /* 0x000ee2000c1e1b00 */
[----:B------:R-:W-:Y:S01]  /*05b0*/  MOV R2, 0x1 ;  /* 0x0000000100027802 */ /* 0x000fe20000000f00 */
        /* <DEDUP_REMOVED lines=20> */
.L_x_15:
[----:B------:R-:W-:Y:S05]  /*0700*/  BSYNC.RECONVERGENT B0 ;  /* 0x0000000000007941 */ /* 0x000fea0003800200 */
.L_x_14:
[----:B------:R-:W0:Y:S02]  /*0710*/  LDC.64 R4, c[0x0][0x3a0] ;  /* 0x0000e800ff047b82 */ /* 0x000e240000000a00 */
[----:B0-----:R-:W-:-:S05]  /*0720*/  IMAD.WIDE R4, R0, 0x8, R4 ;  /* 0x0000000800047825 */ /* 0x001fca00078e0204 */
[----:B------:R-:W-:Y:S01]  /*0730*/  STG.E.64 desc[UR4][R4.64], R2 ;  /* 0x0000000204007986 */ /* 0x000fe2000c101b04 */
[----:B------:R-:W-:Y:S05]  /*0740*/  EXIT ;  /* 0x000000000000794d */ /* 0x000fea0003800000 */
        .weak           $__internal_0_$__cuda_sm20_div_rn_f64_full
        .type           $__internal_0_$__cuda_sm20_div_rn_f64_full,@function
        .size           $__internal_0_$__cuda_sm20_div_rn_f64_full,(.L_x_57 - $__internal_0_$__cuda_sm20_div_rn_f64_full)
$__internal_0_$__cuda_sm20_div_rn_f64_full:
[C---:B------:R-:W-:Y:S01]  /*0750*/  FSETP.GEU.AND P0, PT, |R7|.reuse, 1.469367938527859385e-39, PT ;  /* 0x001000000700780b */ /* 0x040fe20003f0e200 */
[----:B------:R-:W-:Y:S01]  /*0760*/  IMAD.MOV.U32 R14, RZ, RZ, 0x1 ;  /* 0x00000001ff0e7424 */ /* 0x000fe200078e00ff */
[----:B------:R-:W-:Y:S01]  /*0770*/  LOP3.LUT R4, R7, 0x800fffff, RZ, 0xc0, !PT ;  /* 0x800fffff07047812 */ /* 0x000fe200078ec0ff */
[----:B------:R-:W-:Y:S01]  /*0780*/  BSSY.RECONVERGENT B1, `(.L_x_16) ;  /* 0x0000055000017945 */ /* 0x000fe20003800200 */
[C---:B------:R-:W-:Y:S02]  /*0790*/  FSETP.GEU.AND P2, PT, |R9|.reuse, 1.469367938527859385e-39, PT ;  /* 0x001000000900780b */ /* 0x040fe40003f4e200 */
[----:B------:R-:W-:Y:S01]  /*07a0*/  LOP3.LUT R5, R4, 0x3ff00000, RZ, 0xfc, !PT ;  /* 0x3ff0000004057812 */ /* 0x000fe200078efcff */
[----:B------:R-:W-:Y:S01]  /*07b0*/  IMAD.MOV.U32 R4, RZ, RZ, R6 ;  /* 0x000000ffff047224 */ /* 0x000fe200078e0006 */
[----:B------:R-:W-:Y:S02]  /*07c0*/  LOP3.LUT R11, R9, 0x7ff00000, RZ, 0xc0, !PT ;  /* 0x7ff00000090b7812 */ /* 0x000fe400078ec0ff */
[----:B------:R-:W-:-:S03]  /*07d0*/  LOP3.LUT R18, R7, 0x7ff00000, RZ, 0xc0, !PT ;  /* 0x7ff0000007127812 */ /* 0x000fc600078ec0ff */
[----:B------:R-:W-:Y:S01]  /*07e0*/  @!P0 DMUL R4, R6, 8.98846567431157953865e+307 ;  /* 0x7fe0000006048828 */ /* 0x000fe20000000000 */
[----:B------:R-:W-:-:S03]  /*07f0*/  ISETP.GE.U32.AND P1, PT, R11, R18, PT ;  /* 0x000000120b00720c */ /* 0x000fc60003f26070 */
[----:B------:R-:W-:Y:S01]  /*0800*/  @!P2 LOP3.LUT R12, R7, 0x7ff00000, RZ, 0xc0, !PT ;  /* 0x7ff00000070ca812 */ /* 0x000fe200078ec0ff */
[----:B------:R-:W-:Y:S01]  /*0810*/  @!P2 IMAD.MOV.U32 R20, RZ, RZ, RZ ;  /* 0x000000ffff14a224 */ /* 0x000fe200078e00ff */
[----:B------:R-:W0:Y:S02]  /*0820*/  MUFU.RCP64H R15, R5 ;  /* 0x00000005000f7308 */ /* 0x000e240000001800 */
[----:B------:R-:W-:Y:S01]  /*0830*/  @!P2 ISETP.GE.U32.AND P3, PT, R11, R12, PT ;  /* 0x0000000c0b00a20c */ /* 0x000fe20003f66070 */
[----:B------:R-:W-:-:S05]  /*0840*/  IMAD.MOV.U32 R12, RZ, RZ, 0x1ca00000 ;  /* 0x1ca00000ff0c7424 */ /* 0x000fca00078e00ff */
[----:B------:R-:W-:-:S04]  /*0850*/  @!P2 SEL R13, R12, 0x63400000, !P3 ;  /* 0x634000000c0da807 */ /* 0x000fc80005800000 */
[----:B------:R-:W-:-:S04]  /*0860*/  @!P2 LOP3.LUT R13, R13, 0x80000000, R9, 0xf8, !PT ;  /* 0x800000000d0da812 */ /* 0x000fc800078ef809 */
[----:B------:R-:W-:Y:S01]  /*0870*/  @!P2 LOP3.LUT R21, R13, 0x100000, RZ, 0xfc, !PT ;  /* 0x001000000d15a812 */ /* 0x000fe200078efcff */
[----:B0-----:R-:W-:-:S08]  /*0880*/  DFMA R2, R14, -R4, 1 ;  /* 0x3ff000000e02742b */ /* 0x001fd00000000804 */
[----:B------:R-:W-:-:S08]  /*0890*/  DFMA R2, R2, R2, R2 ;  /* 0x000000020202722b */ /* 0x000fd00000000002 */
[----:B------:R-:W-:Y:S01]  /*08a0*/  DFMA R14, R14, R2, R14 ;  /* 0x000000020e0e722b */ /* 0x000fe2000000000e */
[----:B------:R-:W-:Y:S02]  /*08b0*/  SEL R3, R12, 0x63400000, !P1 ;  /* 0x634000000c037807 */ /* 0x000fe40004800000 */
[----:B------:R-:W-:Y:S02]  /*08c0*/  MOV R2, R8 ;  /* 0x0000000800027202 */ /* 0x000fe40000000f00 */
[----:B------:R-:W-:-:S03]  /*08d0*/  LOP3.LUT R3, R3, 0x800fffff, R9, 0xf8, !PT ;  /* 0x800fffff03037812 */ /* 0x000fc600078ef809 */
[----:B------:R-:W-:-:S03]  /*08e0*/  DFMA R16, R14, -R4, 1 ;  /* 0x3ff000000e10742b */ /* 0x000fc60000000804 */
[----:B------:R-:W-:Y:S01]  /*08f0*/  @!P2 DFMA R2, R2, 2, -R20 ;  /* 0x400000000202a82b */ /* 0x000fe20000000814 */
[----:B------:R-:W-:-:S04]  /*0900*/  IMAD.MOV.U32 R21, RZ, RZ, R11 ;  /* 0x000000ffff157224 */ /* 0x000fc800078e000b */
[----:B------:R-:W-:Y:S01]  /*0910*/  DFMA R14, R14, R16, R14 ;  /* 0x000000100e0e722b */ /* 0x000fe2000000000e */
[----:B------:R-:W-:Y:S01]  /*0920*/  IMAD.MOV.U32 R20, RZ, RZ, R18 ;  /* 0x000000ffff147224 */ /* 0x000fe200078e0012 */
[----:B------:R-:W-:-:S03]  /*0930*/  @!P0 LOP3.LUT R20, R5, 0x7ff00000, RZ, 0xc0, !PT ;  /* 0x7ff0000005148812 */ /* 0x000fc600078ec0ff */
[----:B------:R-:W-:Y:S02]  /*0940*/  @!P2 LOP3.LUT R21, R3, 0x7ff00000, RZ, 0xc0, !PT ;  /* 0x7ff000000315a812 */ /* 0x000fe400078ec0ff */
[----:B------:R-:W-:Y:S01]  /*0950*/  VIADD R22, R20, 0xffffffff ;  /* 0xffffffff14167836 */ /* 0x000fe20000000000 */
[----:B------:R-:W-:Y:S02]  /*0960*/  DMUL R16, R14, R2 ;  /* 0x000000020e107228 */ /* 0x000fe40000000000 */
[----:B------:R-:W-:-:S05]  /*0970*/  VIADD R13, R21, 0xffffffff ;  /* 0xffffffff150d7836 */ /* 0x000fca0000000000 */
[----:B------:R-:W-:Y:S01]  /*0980*/  ISETP.GT.U32.AND P0, PT, R13, 0x7feffffe, PT ;  /* 0x7feffffe0d00780c */ /* 0x000fe20003f04070 */
[----:B------:R-:W-:-:S03]  /*0990*/  DFMA R18, R16, -R4, R2 ;  /* 0x800000041012722b */ /* 0x000fc60000000002 */
[----:B------:R-:W-:-:S05]  /*09a0*/  ISETP.GT.U32.OR P0, PT, R22, 0x7feffffe, P0 ;  /* 0x7feffffe1600780c */ /* 0x000fca0000704470 */
[----:B------:R-:W-:-:S08]  /*09b0*/  DFMA R14, R14, R18, R16 ;  /* 0x000000120e0e722b */ /* 0x000fd00000000010 */
[----:B------:R-:W-:Y:S05]  /*09c0*/  @P0 BRA `(.L_x_17) ;  /* 0x00000000006c0947 */ /* 0x000fea0003800000 */
[----:B------:R-:W-:-:S04]  /*09d0*/  LOP3.LUT R16, R7, 0x7ff00000, RZ, 0xc0, !PT ;  /* 0x7ff0000007107812 */ /* 0x000fc800078ec0ff */
[CC--:B------:R-:W-:Y:S02]  /*09e0*/  VIADDMNMX R8, R11.reuse, -R16.reuse, 0xb9600000, !PT ;  /* 0xb96000000b087446 */ /* 0x0c0fe40007800910 */
[----:B------:R-:W-:Y:S02]  /*09f0*/  ISETP.GE.U32.AND P0, PT, R11, R16, PT ;  /* 0x000000100b00720c */ /* 0x000fe40003f06070 */
[----:B------:R-:W-:Y:S02]  /*0a00*/  VIMNMX R8, PT, PT, R8, 0x46a00000, PT ;  /* 0x46a0000008087848 */ /* 0x000fe40003fe0100 */
[----:B------:R-:W-:-:S05]  /*0a10*/  SEL R11, R12, 0x63400000, !P0 ;  /* 0x634000000c0b7807 */ /* 0x000fca0004000000 */
[----:B------:R-:W-:Y:S01]  /*0a20*/  IMAD.IADD R11, R8, 0x1, -R11 ;  /* 0x00000001080b7824 */ /* 0x000fe200078e0a0b */
[----:B------:R-:W-:-:S03]  /*0a30*/  MOV R8, RZ ;  /* 0x000000ff00087202 */ /* 0x000fc60000000f00 */
[----:B------:R-:W-:-:S06]  /*0a40*/  VIADD R9, R11, 0x7fe00000 ;  /* 0x7fe000000b097836 */ /* 0x000fcc0000000000 */
[----:B------:R-:W-:-:S10]  /*0a50*/  DMUL R12, R14, R8 ;  /* 0x000000080e0c7228 */ /* 0x000fd40000000000 */
[----:B------:R-:W-:-:S13]  /*0a60*/  FSETP.GTU.AND P0, PT, |R13|, 1.469367938527859385e-39, PT ;  /* 0x001000000d00780b */ /* 0x000fda0003f0c200 */
[----:B------:R-:W-:Y:S05]  /*0a70*/  @P0 BRA `(.L_x_18) ;  /* 0x0000000000940947 */ /* 0x000fea0003800000 */
[----:B------:R-:W-:Y:S01]  /*0a80*/  DFMA R2, R14, -R4, R2 ;  /* 0x800000040e02722b */ /* 0x000fe20000000002 */
[----:B------:R-:W-:-:S09]  /*0a90*/  IMAD.MOV.U32 R8, RZ, RZ, RZ ;  /* 0x000000ffff087224 */ /* 0x000fd200078e00ff */
[C---:B------:R-:W-:Y:S02]  /*0aa0*/  FSETP.NEU.AND P0, PT, R3.reuse, RZ, PT ;  /* 0x000000ff0300720b */ /* 0x040fe40003f0d000 */
[----:B------:R-:W-:-:S04]  /*0ab0*/  LOP3.LUT R7, R3, 0x80000000, R7, 0x48, !PT ;  /* 0x8000000003077812 */ /* 0x000fc800078e4807 */
[----:B------:R-:W-:-:S07]  /*0ac0*/  LOP3.LUT R9, R7, R9, RZ, 0xfc, !PT ;  /* 0x0000000907097212 */ /* 0x000fce00078efcff */
[----:B------:R-:W-:Y:S05]  /*0ad0*/  @!P0 BRA `(.L_x_18) ;  /* 0x00000000007c8947 */ /* 0x000fea0003800000 */
[----:B------:R-:W-:Y:S01]  /*0ae0*/  IMAD.MOV R3, RZ, RZ, -R11 ;  /* 0x000000ffff037224 */ /* 0x000fe200078e0a0b */
[----:B------:R-:W-:Y:S01]  /*0af0*/  DMUL.RP R8, R14, R8 ;  /* 0x000000080e087228 */ /* 0x000fe20000008000 */
[----:B------:R-:W-:-:S06]  /*0b00*/  IMAD.MOV.U32 R2, RZ, RZ, RZ ;  /* 0x000000ffff027224 */ /* 0x000fcc00078e00ff */
[----:B------:R-:W-:-:S03]  /*0b10*/  DFMA R2, R12, -R2, R14 ;  /* 0x800000020c02722b */ /* 0x000fc6000000000e */
[----:B------:R-:W-:-:S03]  /*0b20*/  LOP3.LUT R7, R9, R7, RZ, 0x3c, !PT ;  /* 0x0000000709077212 */ /* 0x000fc600078e3cff */
[----:B------:R-:W-:-:S04]  /*0b30*/  IADD3 R2, PT, PT, -R11, -0x43300000, RZ ;  /* 0xbcd000000b027810 */ /* 0x000fc80007ffe1ff */
[----:B------:R-:W-:-:S04]  /*0b40*/  FSETP.NEU.AND P0, PT, |R3|, R2, PT ;  /* 0x000000020300720b */ /* 0x000fc80003f0d200 */
[----:B------:R-:W-:Y:S02]  /*0b50*/  FSEL R12, R8, R12, !P0 ;  /* 0x0000000c080c7208 */ /* 0x000fe40004000000 */
[----:B------:R-:W-:Y:S01]  /*0b60*/  FSEL R13, R7, R13, !P0 ;  /* 0x0000000d070d7208 */ /* 0x000fe20004000000 */
[----:B------:R-:W-:Y:S06]  /*0b70*/  BRA `(.L_x_18) ;  /* 0x0000000000547947 */ /* 0x000fec0003800000 */
.L_x_17:
[----:B------:R-:W-:-:S14]  /*0b80*/  DSETP.NAN.AND P0, PT, R8, R8, PT ;  /* 0x000000080800722a */ /* 0x000fdc0003f08000 */
[----:B------:R-:W-:Y:S05]  /*0b90*/  @P0 BRA `(.L_x_19) ;  /* 0x0000000000440947 */ /* 0x000fea0003800000 */
[----:B------:R-:W-:-:S14]  /*0ba0*/  DSETP.NAN.AND P0, PT, R6, R6, PT ;  /* 0x000000060600722a */ /* 0x000fdc0003f08000 */
[----:B------:R-:W-:Y:S05]  /*0bb0*/  @P0 BRA `(.L_x_20) ;  /* 0x0000000000300947 */ /* 0x000fea0003800000 */
[----:B------:R-:W-:Y:S01]  /*0bc0*/  ISETP.NE.AND P0, PT, R21, R20, PT ;  /* 0x000000141500720c */ /* 0x000fe20003f05270 */
[----:B------:R-:W-:Y:S02]  /*0bd0*/  IMAD.MOV.U32 R12, RZ, RZ, 0x0 ;  /* 0x00000000ff0c7424 */ /* 0x000fe400078e00ff */
[----:B------:R-:W-:-:S10]  /*0be0*/  IMAD.MOV.U32 R13, RZ, RZ, -0x80000 ;  /* 0xfff80000ff0d7424 */ /* 0x000fd400078e00ff */
[----:B------:R-:W-:Y:S05]  /*0bf0*/  @!P0 BRA `(.L_x_18) ;  /* 0x0000000000348947 */ /* 0x000fea0003800000 */
[----:B------:R-:W-:Y:S02]  /*0c00*/  ISETP.NE.AND P0, PT, R21, 0x7ff00000, PT ;  /* 0x7ff000001500780c */ /* 0x000fe40003f05270 */
[----:B------:R-:W-:Y:S02]  /*0c10*/  LOP3.LUT R13, R9, 0x80000000, R7, 0x48, !PT ;  /* 0x80000000090d7812 */ /* 0x000fe400078e4807 */
[----:B------:R-:W-:-:S13]  /*0c20*/  ISETP.EQ.OR P0, PT, R20, RZ, !P0 ;  /* 0x000000ff1400720c */ /* 0x000fda0004702670 */
[----:B------:R-:W-:Y:S01]  /*0c30*/  @P0 LOP3.LUT R2, R13, 0x7ff00000, RZ, 0xfc, !PT ;  /* 0x7ff000000d020812 */ /* 0x000fe200078efcff */
[----:B------:R-:W-:Y:S02]  /*0c40*/  @!P0 IMAD.MOV.U32 R12, RZ, RZ, RZ ;  /* 0x000000ffff0c8224 */ /* 0x000fe400078e00ff */
[----:B------:R-:W-:Y:S01]  /*0c50*/  @P0 IMAD.MOV.U32 R12, RZ, RZ, RZ ;  /* 0x000000ffff0c0224 */ /* 0x000fe200078e00ff */
[----:B------:R-:W-:Y:S01]  /*0c60*/  @P0 MOV R13, R2 ;  /* 0x00000002000d0202 */ /* 0x000fe20000000f00 */
[----:B------:R-:W-:Y:S06]  /*0c70*/  BRA `(.L_x_18) ;  /* 0x0000000000147947 */ /* 0x000fec0003800000 */
.L_x_20:
[----:B------:R-:W-:Y:S01]  /*0c80*/  LOP3.LUT R13, R7, 0x80000, RZ, 0xfc, !PT ;  /* 0x00080000070d7812 */ /* 0x000fe200078efcff */
[----:B------:R-:W-:Y:S01]  /*0c90*/  IMAD.MOV.U32 R12, RZ, RZ, R6 ;  /* 0x000000ffff0c7224 */ /* 0x000fe200078e0006 */
[----:B------:R-:W-:Y:S06]  /*0ca0*/  BRA `(.L_x_18) ;  /* 0x0000000000087947 */ /* 0x000fec0003800000 */
.L_x_19:
[----:B------:R-:W-:Y:S01]  /*0cb0*/  LOP3.LUT R13, R9, 0x80000, RZ, 0xfc, !PT ;  /* 0x00080000090d7812 */ /* 0x000fe200078efcff */
[----:B------:R-:W-:-:S07]  /*0cc0*/  IMAD.MOV.U32 R12, RZ, RZ, R8 ;  /* 0x000000ffff0c7224 */ /* 0x000fce00078e0008 */
.L_x_18:
[----:B------:R-:W-:Y:S05]  /*0cd0*/  BSYNC.RECONVERGENT B1 ;  /* 0x0000000000017941 */ /* 0x000fea0003800200 */
.L_x_16:
[----:B------:R-:W-:Y:S02]  /*0ce0*/  IMAD.MOV.U32 R11, RZ, RZ, 0x0 ;  /* 0x00000000ff0b7424 */ /* 0x000fe400078e00ff */
[----:B------:R-:W-:Y:S02]  /*0cf0*/  IMAD.MOV.U32 R2, RZ, RZ, R12 ;  /* 0x000000ffff027224 */ /* 0x000fe400078e000c */
[----:B------:R-:W-:Y:S01]  /*0d00*/  IMAD.MOV.U32 R3, RZ, RZ, R13 ;  /* 0x000000ffff037224 */ /* 0x000fe200078e000d */
[----:B------:R-:W-:Y:S06]  /*0d10*/  RET.REL.NODEC R10 `(_ZN4cuda8divisionEiiiPdS0_S0_) ;  /* 0xfffffff00ab87950 */ /* 0x000fec0003c3ffff */
.L_x_21:
        /* <DEDUP_REMOVED lines=14> */
.L_x_57:


//--------------------- .text._ZN4cuda3mulEiiiPdS0_S0_ --------------------------
	.section	.text._ZN4cuda3mulEiiiPdS0_S0_,"ax",@progbits
	.align	128
        .global         _ZN4cuda3mulEiiiPdS0_S0_
        .type           _ZN4cuda3mulEiiiPdS0_S0_,@function
        .size           _ZN4cuda3mulEiiiPdS0_S0_,(.L_x_62 - _ZN4cuda3mulEiiiPdS0_S0_)
        .other          _ZN4cuda3mulEiiiPdS0_S0_,@"STO_CUDA_ENTRY STV_DEFAULT"
_ZN4cuda3mulEiiiPdS0_S0_:
.text._ZN4cuda3mulEiiiPdS0_S0_:
        /* <DEDUP_REMOVED lines=21> */
[----:B------:R-:W1:Y:S08]  /*0150*/  LDC.64 R4, c[0x0][0x398] ;  /* 0x0000e600ff047b82 */ /* 0x000e700000000a00 */
[----:B------:R-:W2:Y:S01]  /*0160*/  LDC.64 R8, c[0x0][0x3a0] ;  /* 0x0000e800ff087b82 */ /* 0x000ea20000000a00 */
[----:B0-----:R-:W-:-:S06]  /*0170*/  IMAD.WIDE R2, R11, 0x8, R2 ;  /* 0x000000080b027825 */ /* 0x001fcc00078e0202 */
[----:B------:R-:W3:Y:S01]  /*0180*/  LDG.E.64 R2, desc[UR4][R2.64] ;  /* 0x0000000402027981 */ /* 0x000ee2000c1e1b00 */
[----:B-1----:R-:W-:-:S06]  /*0190*/  IMAD.WIDE R4, R11, 0x8, R4 ;  /* 0x000000080b047825 */ /* 0x002fcc00078e0204 */
[----:B------:R-:W3:Y:S01]  /*01a0*/  LDG.E.64 R4, desc[UR4][R4.64] ;  /* 0x0000000404047981 */ /* 0x000ee2000c1e1b00 */
[----:B--2---:R-:W-:Y:S01]  /*01b0*/  IMAD.WIDE R8, R11, 0x8, R8 ;  /* 0x000000080b087825 */ /* 0x004fe200078e0208 */
[----:B---3--:R-:W-:-:S07]  /*01c0*/  DMUL R6, R2, R4 ;  /* 0x0000000402067228 */ /* 0x008fce0000000000 */
[----:B------:R-:W-:Y:S01]  /*01d0*/  STG.E.64 desc[UR4][R8.64], R6 ;  /* 0x0000000608007986 */ /* 0x000fe2000c101b04 */
[----:B------:R-:W-:Y:S05]  /*01e0*/  EXIT ;  /* 0x000000000000794d */ /* 0x000fea0003800000 */
.L_x_23:
[----:B------:R-:W0:Y:S01]  /*01f0*/  LDC.64 R2, c[0x0][0x390] ;  /* 0x0000e400ff027b82 */ /* 0x000e220000000a00 */
[----:B------:R-:W-:-:S07]  /*0200*/  IMAD R11, R0, UR7, R7 ;  /* 0x00000007000b7c24 */ /* 0x000fce000f8e0207 */
[----:B------:R-:W1:Y:S08]  /*0210*/  LDC.64 R4, c[0x0][0x398] ;  /* 0x0000e600ff047b82 */ /* 0x000e700000000a00 */
[----:B------:R-:W2:Y:S01]  /*0220*/  LDC.64 R8, c[0x0][0x3a0] ;  /* 0x0000e800ff087b82 */ /* 0x000ea20000000a00 */
[----:B0-----:R-:W-:-:S05]  /*0230*/  IMAD.WIDE R6, R11, 0x8, R2 ;  /* 0x000000080b067825 */ /* 0x001fca00078e0202 */
[----:B------:R-:W3:Y:S04]  /*0240*/  LDG.E.64 R2, desc[UR4][R6.64] ;  /* 0x0000000406027981 */ /* 0x000ee8000c1e1b00 */
[----:B-1----:R-:W3:Y:S01]  /*0250*/  LDG.E.64 R4, desc[UR4][R4.64] ;  /* 0x0000000404047981 */ /* 0x002ee2000c1e1b00 */
[----:B--2---:R-:W-:Y:S01]  /*0260*/  IMAD.WIDE R8, R11, 0x8, R8 ;  /* 0x000000080b087825 */ /* 0x004fe200078e0208 */
[----:B---3--:R-:W-:-:S07]  /*0270*/  DMUL R2, R2, R4 ;  /* 0x0000000402027228 */ /* 0x008fce0000000000 */
[----:B------:R-:W-:Y:S01]  /*0280*/  STG.E.64 desc[UR4][R8.64], R2 ;  /* 0x0000000208007986 */ /* 0x000fe2000c101b04 */
[----:B------:R-:W-:Y:S05]  /*0290*/  EXIT ;  /* 0x000000000000794d */ /* 0x000fea0003800000 */
.L_x_22:
[----:B------:R-:W0:Y:S01]  /*02a0*/  LDC.64 R4, c[0x0][0x398] ;  /* 0x0000e600ff047b82 */ /* 0x000e220000000a00 */
[----:B------:R-:W-:-:S07]  /*02b0*/  IMAD R11, R0, UR7, R7 ;  /* 0x00000007000b7c24 */ /* 0x000fce000f8e0207 */
[----:B------:R-:W1:Y:S08]  /*02c0*/  LDC.64 R2, c[0x0][0x390] ;  /* 0x0000e400ff027b82 */ /* 0x000e700000000a00 */
[----:B------:R-:W2:Y:S01]  /*02d0*/  LDC.64 R8, c[0x0][0x3a0] ;  /* 0x0000e800ff087b82 */ /* 0x000ea20000000a00 */
[----:B0-----:R-:W-:-:S06]  /*02e0*/  IMAD.WIDE.U32 R4, R7, 0x8, R4 ;  /* 0x0000000807047825 */ /* 0x001fcc00078e0004 */
[----:B------:R-:W3:Y:S01]  /*02f0*/  LDG.E.64 R4, desc[UR4][R4.64] ;  /* 0x0000000404047981 */ /* 0x000ee2000c1e1b00 */
[----:B-1----:R-:W-:-:S05]  /*0300*/  IMAD.WIDE R6, R11, 0x8, R2 ;  /* 0x000000080b067825 */ /* 0x002fca00078e0202 */
[----:B------:R-:W3:Y:S01]  /*0310*/  LDG.E.64 R2, desc[UR4][R6.64] ;  /* 0x0000000406027981 */ /* 0x000ee2000c1e1b00 */
[----:B--2---:R-:W-:Y:S01]  /*0320*/  IMAD.WIDE R8, R11, 0x8, R8 ;  /* 0x000000080b087825 */ /* 0x004fe200078e0208 */
[----:B---3--:R-:W-:-:S07]  /*0330*/  DMUL R2, R2, R4 ;  /* 0x0000000402027228 */ /* 0x008fce0000000000 */
[----:B------:R-:W-:Y:S01]  /*0340*/  STG.E.64 desc[UR4][R8.64], R2 ;  /* 0x0000000208007986 */ /* 0x000fe2000c101b04 */
[----:B------:R-:W-:Y:S05]  /*0350*/  EXIT ;  /* 0x000000000000794d */ /* 0x000fea0003800000 */
.L_x_24:
        /* <DEDUP_REMOVED lines=10> */
.L_x_62:


//--------------------- .text._ZN4cuda8subtractEiiiPdS0_S0_ --------------------------
	.section	.text._ZN4cuda8subtractEiiiPdS0_S0_,"ax",@progbits
	.align	128
        .global         _ZN4cuda8subtractEiiiPdS0_S0_
        .type           _ZN4cuda8subtractEiiiPdS0_S0_,@function
        .size           _ZN4cuda8subtractEiiiPdS0_S0_,(.L_x_63 - _ZN4cuda8subtractEiiiPdS0_S0_)
        .other          _ZN4cuda8subtractEiiiPdS0_S0_,@"STO_CUDA_ENTRY STV_DEFAULT"
_ZN4cuda8subtractEiiiPdS0_S0_:
.text._ZN4cuda8subtractEiiiPdS0_S0_:
        /* <DEDUP_REMOVED lines=28> */
[----:B---3--:R-:W-:-:S07]  /*01c0*/  DADD R6, R2, -R4 ;  /* 0x0000000002067229 */ /* 0x008fce0000000804 */
[----:B------:R-:W-:Y:S01]  /*01d0*/  STG.E.64 desc[UR4][R8.64], R6 ;  /* 0x0000000608007986 */ /* 0x000fe2000c101b04 */
[----:B------:R-:W-:Y:S05]  /*01e0*/  EXIT ;  /* 0x000000000000794d */ /* 0x000fea0003800000 */
.L_x_26:
        /* <DEDUP_REMOVED lines=8> */
[----:B---3--:R-:W-:-:S07]  /*0270*/  DADD R2, R2, -R4 ;  /* 0x0000000002027229 */ /* 0x008fce0000000804 */
[----:B------:R-:W-:Y:S01]  /*0280*/  STG.E.64 desc[UR4][R8.64], R2 ;  /* 0x0000000208007986 */ /* 0x000fe2000c101b04 */
[----:B------:R-:W-:Y:S05]  /*0290*/  EXIT ;  /* 0x000000000000794d */ /* 0x000fea0003800000 */
.L_x_25:
        /* <DEDUP_REMOVED lines=9> */
[----:B---3--:R-:W-:-:S07]  /*0330*/  DADD R2, R2, -R4 ;  /* 0x0000000002027229 */ /* 0x008fce0000000804 */
[----:B------:R-:W-:Y:S01]  /*0340*/  STG.E.64 desc[UR4][R8.64], R2 ;  /* 0x0000000208007986 */ /* 0x000fe2000c101b04 */
[----:B------:R-:W-:Y:S05]  /*0350*/  EXIT ;  /* 0x000000000000794d */ /* 0x000fea0003800000 */
.L_x_27:
        /* <DEDUP_REMOVED lines=10> */
.L_x_63:


//--------------------- .text._ZN4cuda3addEiiiPdS0_S0_ --------------------------
	.section	.text._ZN4cuda3addEiiiPdS0_S0_,"ax",@progbits
	.align	128
        .global         _ZN4cuda3addEiiiPdS0_S0_
        .type           _ZN4cuda3addEiiiPdS0_S0_,@function
        .size           _ZN4cuda3addEiiiPdS0_S0_,(.L_x_64 - _ZN4cuda3addEiiiPdS0_S0_)
        .other          _ZN4cuda3addEiiiPdS0_S0_,@"STO_CUDA_ENTRY STV_DEFAULT"
_ZN4cuda3addEiiiPdS0_S0_:
.text._ZN4cuda3addEiiiPdS0_S0_:
        /* <DEDUP_REMOVED lines=28> */
[----:B---3--:R-:W-:-:S07]  /*01c0*/  DADD R6, R2, R4 ;  /* 0x0000000002067229 */ /* 0x008fce0000000004 */
[----:B------:R-:W-:Y:S01]  /*01d0*/  STG.E.64 desc[UR4][R8.64], R6 ;  /* 0x0000000608007986 */ /* 0x000fe2000c101b04 */
[----:B------:R-:W-:Y:S05]  /*01e0*/  EXIT ;  /* 0x000000000000794d */ /* 0x000fea0003800000 */
.L_x_29:
        /* <DEDUP_REMOVED lines=8> */
[----:B---3--:R-:W-:-:S07]  /*0270*/  DADD R2, R2, R4 ;  /* 0x0000000002027229 */ /* 0x008fce0000000004 */
[----:B------:R-:W-:Y:S01]  /*0280*/  STG.E.64 desc[UR4][R8.64], R2 ;  /* 0x0000000208007986 */ /* 0x000fe2000c101b04 */
[----:B------:R-:W-:Y:S05]  /*0290*/  EXIT ;  /* 0x000000000000794d */ /* 0x000fea0003800000 */
.L_x_28:
        /* <DEDUP_REMOVED lines=9> */
[----:B---3--:R-:W-:-:S07]  /*0330*/  DADD R2, R2, R4 ;  /* 0x0000000002027229 */ /* 0x008fce0000000004 */
[----:B------:R-:W-:Y:S01]  /*0340*/  STG.E.64 desc[UR4][R8.64], R2 ;  /* 0x0000000208007986 */ /* 0x000fe2000c101b04 */
[----:B------:R-:W-:Y:S05]  /*0350*/  EXIT ;  /* 0x000000000000794d */ /* 0x000fea0003800000 */
.L_x_30:
        /* <DEDUP_REMOVED lines=10> */
.L_x_64:


//--------------------- .text._ZN4cuda10sum_reduceEPdS0_ --------------------------
	.section	.text._ZN4cuda10sum_reduceEPdS0_,"ax",@progbits
	.align	128
        .global         _ZN4cuda10sum_reduceEPdS0_
        .type           _ZN4cuda10sum_reduceEPdS0_,@function
        .size           _ZN4cuda10sum_reduceEPdS0_,(.L_x_65 - _ZN4cuda10sum_reduceEPdS0_)
        .other          _ZN4cuda10sum_reduceEPdS0_,@"STO_CUDA_ENTRY STV_DEFAULT"
_ZN4cuda10sum_reduceEPdS0_:
.text._ZN4cuda10sum_reduceEPdS0_:
[----:B------:R-:W-:Y:S01]  /*0000*/  LDC R1, c[0x0][0x37c] ;  /* 0x0000df00ff017b82 */ /* 0x000fe20000000800 */
[----:B------:R-:W0:Y:S07]  /*0010*/  S2R R7, SR_TID.X ;  /* 0x0000000000077919 */ /* 0x000e2e0000002100 */
[----:B------:R-:W1:Y:S01]  /*0020*/  LDC.64 R2, c[0x0][0x380] ;  /* 0x0000e000ff027b82 */ /* 0x000e620000000a00 */
[----:B------:R-:W0:Y:S01]  /*0030*/  LDCU UR8, c[0x0][0x360] ;  /* 0x00006c00ff0877ac */ /* 0x000e220008000800 */
[----:B------:R-:W0:Y:S01]  /*0040*/  S2R R6, SR_CTAID.X ;  /* 0x0000000000067919 */ /* 0x000e220000002500 */
[----:B------:R-:W2:Y:S01]  /*0050*/  LDCU.64 UR6, c[0x0][0x358] ;  /* 0x00006b00ff0677ac */ /* 0x000ea20008000a00 */
[----:B0-----:R-:W-:-:S04]  /*0060*/  IMAD R5, R6, UR8, R7 ;  /* 0x0000000806057c24 */ /* 0x001fc8000f8e0207 */
[----:B-1----:R-:W-:-:S06]  /*0070*/  IMAD.WIDE.U32 R2, R5, 0x8, R2 ;  /* 0x0000000805027825 */ /* 0x002fcc00078e0002 */
[----:B--2---:R-:W2:Y:S01]  /*0080*/  LDG.E.64 R2, desc[UR6][R2.64] ;  /* 0x0000000602027981 */ /* 0x004ea2000c1e1b00 */
[----:B------:R-:W0:Y:S01]  /*0090*/  S2UR UR5, SR_CgaCtaId ;  /* 0x00000000000579c3 */ /* 0x000e220000008800 */
[----:B------:R-:W-:Y:S01]  /*00a0*/  UMOV UR4, 0x400 ;  /* 0x0000040000047882 */ /* 0x000fe20000000000 */
[----:B------:R-:W-:Y:S01]  /*00b0*/  UISETP.GE.U32.AND UP0, UPT, UR8, 0x2, UPT ;  /* 0x000000020800788c */ /* 0x000fe2000bf06070 */
[----:B------:R-:W-:Y:S01]  /*00c0*/  ISETP.NE.AND P0, PT, R7, RZ, PT ;  /* 0x000000ff0700720c */ /* 0x000fe20003f05270 */
[----:B0-----:R-:W-:-:S06]  /*00d0*/  ULEA UR4, UR5, UR4, 0x18 ;  /* 0x0000000405047291 */ /* 0x001fcc000f8ec0ff */
[----:B------:R-:W-:Y:S01]  /*00e0*/  LEA R5, R7, UR4, 0x2 ;  /* 0x0000000407057c11 */ /* 0x000fe2000f8e10ff */
[----:B--2---:R-:W0:Y:S04]  /*00f0*/  F2I.F64.TRUNC R0, R2 ;  /* 0x0000000200007311 */ /* 0x004e28000030d100 */
[----:B0-----:R0:W-:Y:S01]  /*0100*/  STS [R5], R0 ;  /* 0x0000000005007388 */ /* 0x0011e20000000800 */
[----:B------:R-:W-:Y:S06]  /*0110*/  BAR.SYNC.DEFER_BLOCKING 0x0 ;  /* 0x0000000000007b1d */ /* 0x000fec0000010000 */
[----:B------:R-:W-:Y:S05]  /*0120*/  BRA.U !UP0, `(.L_x_31) ;  /* 0x0000000108347547 */ /* 0x000fea000b800000 */
[----:B0-----:R-:W-:-:S07]  /*0130*/  IMAD.MOV.U32 R0, RZ, RZ, 0x1 ;  /* 0x00000001ff007424 */ /* 0x001fce00078e00ff */
.L_x_32:
[----:B------:R-:W-:-:S05]  /*0140*/  IMAD.SHL.U32 R8, R0, 0x2, RZ ;  /* 0x0000000200087824 */ /* 0x000fca00078e00ff */
[----:B------:R-:W-:-:S04]  /*0150*/  IADD3 R2, PT, PT, R8, -0x1, RZ ;  /* 0xffffffff08027810 */ /* 0x000fc80007ffe0ff */
[----:B------:R-:W-:-:S13]  /*0160*/  LOP3.LUT P1, RZ, R2, R7, RZ, 0xc0, !PT ;  /* 0x0000000702ff7212 */ /* 0x000fda000782c0ff */
[----:B------:R-:W-:Y:S01]  /*0170*/  @!P1 IMAD R2, R0, 0x4, R5 ;  /* 0x0000000400029824 */ /* 0x000fe200078e0205 */
[----:B------:R-:W-:Y:S01]  /*0180*/  @!P1 LDS R3, [R5] ;  /* 0x0000000005039984 */ /* 0x000fe20000000800 */
[----:B------:R-:W-:-:S04]  /*0190*/  MOV R0, R8 ;  /* 0x0000000800007202 */ /* 0x000fc80000000f00 */
[----:B------:R-:W0:Y:S02]  /*01a0*/  @!P1 LDS R2, [R2] ;  /* 0x0000000002029984 */ /* 0x000e240000000800 */
[----:B0-----:R-:W-:-:S05]  /*01b0*/  @!P1 IADD3 R4, PT, PT, R2, R3, RZ ;  /* 0x0000000302049210 */ /* 0x001fca0007ffe0ff */
[----:B------:R1:W-:Y:S01]  /*01c0*/  @!P1 STS [R5], R4 ;  /* 0x0000000405009388 */ /* 0x0003e20000000800 */
[----:B------:R-:W-:Y:S01]  /*01d0*/  BAR.SYNC.DEFER_BLOCKING 0x0 ;  /* 0x0000000000007b1d */ /* 0x000fe20000010000 */
[----:B------:R-:W-:-:S13]  /*01e0*/  ISETP.GE.U32.AND P1, PT, R8, UR8, PT ;  /* 0x0000000808007c0c */ /* 0x000fda000bf26070 */
[----:B-1----:R-:W-:Y:S05]  /*01f0*/  @!P1 BRA `(.L_x_32) ;  /* 0xfffffffc00d09947 */ /* 0x002fea000383ffff */
.L_x_31:
[----:B------:R-:W-:Y:S05]  /*0200*/  @P0 EXIT ;  /* 0x000000000000094d */ /* 0x000fea0003800000 */
[----:B------:R-:W1:Y:S01]  /*0210*/  S2UR UR5, SR_CgaCtaId ;  /* 0x00000000000579c3 */ /* 0x000e620000008800 */
[----:B------:R-:W-:-:S07]  /*0220*/  UMOV UR4, 0x400 ;  /* 0x0000040000047882 */ /* 0x000fce0000000000 */
[----:B0-----:R-:W0:Y:S01]  /*0230*/  LDC.64 R4, c[0x0][0x388] ;  /* 0x0000e200ff047b82 */ /* 0x001e220000000a00 */
[----:B-1----:R-:W-:Y:S01]  /*0240*/  ULEA UR4, UR5, UR4, 0x18 ;  /* 0x0000000405047291 */ /* 0x002fe2000f8ec0ff */
[----:B0-----:R-:W-:-:S08]  /*0250*/  IMAD.WIDE.U32 R4, R6, 0x8, R4 ;  /* 0x0000000806047825 */ /* 0x001fd000078e0004 */
[----:B------:R-:W0:Y:S02]  /*0260*/  LDS R2, [UR4] ;  /* 0x00000004ff027984 */ /* 0x000e240008000800 */
[----:B0-----:R-:W0:Y:S02]  /*0270*/  I2F.F64 R2, R2 ;  /* 0x0000000200027312 */ /* 0x001e240000201c00 */
[----:B0-----:R-:W-:Y:S01]  /*0280*/  STG.E.64 desc[UR6][R4.64], R2 ;  /* 0x0000000204007986 */ /* 0x001fe2000c101b06 */
[----:B------:R-:W-:Y:S05]  /*0290*/  EXIT ;  /* 0x000000000000794d */ /* 0x000fea0003800000 */
.L_x_33:
        /* <DEDUP_REMOVED lines=14> */
.L_x_65:


//--------------------- .text._ZN4cuda14sum_keepdims_1EiiPdS0_ --------------------------
	.section	.text._ZN4cuda14sum_keepdims_1EiiPdS0_,"ax",@progbits
	.align	128
        .global         _ZN4cuda14sum_keepdims_1EiiPdS0_
        .type           _ZN4cuda14sum_keepdims_1EiiPdS0_,@function
        .size           _ZN4cuda14sum_keepdims_1EiiPdS0_,(.L_x_66 - _ZN4cuda14sum_keepdims_1EiiPdS0_)
        .other          _ZN4cuda14sum_keepdims_1EiiPdS0_,@"STO_CUDA_ENTRY STV_DEFAULT"
_ZN4cuda14sum_keepdims_1EiiPdS0_:
.text._ZN4cuda14sum_keepdims_1EiiPdS0_:
[----:B------:R-:W-:Y:S01]  /*0000*/  LDC R1, c[0x0][0x37c] ;  /* 0x0000df00ff017b82 */ /* 0x000fe20000000800 */
[----:B------:R-:W0:Y:S07]  /*0010*/  S2R R7, SR_TID.X ;  /* 0x0000000000077919 */ /* 0x000e2e0000002100 */
[----:B------:R-:W0:Y:S08]  /*0020*/  S2UR UR4, SR_CTAID.X ;  /* 0x00000000000479c3 */ /* 0x000e300000002500 */
[----:B------:R-:W0:Y:S08]  /*0030*/  LDC R0, c[0x0][0x360] ;  /* 0x0000d800ff007b82 */ /* 0x000e300000000800 */
[----:B------:R-:W1:Y:S01]  /*0040*/  LDC.64 R4, c[0x0][0x380] ;  /* 0x0000e000ff047b82 */ /* 0x000e620000000a00 */
[----:B0-----:R-:W-:Y:S01]  /*0050*/  IMAD R7, R0, UR4, R7 ;  /* 0x0000000400077c24 */ /* 0x001fe2000f8e0207 */
[----:B-1----:R-:W-:-:S04]  /*0060*/  ISETP.GE.AND P0, PT, R5, 0x1, PT ;  /* 0x000000010500780c */ /* 0x002fc80003f06270 */
[----:B------:R-:W-:-:S13]  /*0070*/  ISETP.GE.OR P0, PT, R7, R4, !P0 ;  /* 0x000000040700720c */ /* 0x000fda0004706670 */
[----:B------:R-:W-:Y:S05]  /*0080*/  @P0 EXIT ;  /* 0x000000000000094d */ /* 0x000fea0003800000 */
[----:B------:R-:W0:Y:S01]  /*0090*/  LDC.64 R2, c[0x0][0x390] ;  /* 0x0000e400ff027b82 */ /* 0x000e220000000a00 */
[----:B------:R-:W1:Y:S01]  /*00a0*/  LDCU.64 UR6, c[0x0][0x358] ;  /* 0x00006b00ff0677ac */ /* 0x000e620008000a00 */
[C---:B------:R-:W-:Y:S02]  /*00b0*/  ISETP.GE.U32.AND P1, PT, R5.reuse, 0x10, PT ;  /* 0x000000100500780c */ /* 0x040fe40003f26070 */
[----:B------:R-:W-:Y:S01]  /*00c0*/  LOP3.LUT R8, R5, 0xf, RZ, 0xc0, !PT ;  /* 0x0000000f05087812 */ /* 0x000fe200078ec0ff */
[C---:B------:R-:W-:Y:S02]  /*00d0*/  IMAD R0, R7.reuse, R5, RZ ;  /* 0x0000000507007224 */ /* 0x040fe400078e02ff */
[----:B------:R-:W-:Y:S01]  /*00e0*/  IMAD.MOV.U32 R9, RZ, RZ, RZ ;  /* 0x000000ffff097224 */ /* 0x000fe200078e00ff */
[----:B------:R-:W-:Y:S01]  /*00f0*/  ISETP.NE.AND P0, PT, R8, RZ, PT ;  /* 0x000000ff0800720c */ /* 0x000fe20003f05270 */
[----:B0-----:R-:W-:-:S05]  /*0100*/  IMAD.WIDE R2, R7, 0x8, R2 ;  /* 0x0000000807027825 */ /* 0x001fca00078e0202 */
[----:B-1----:R0:W5:Y:S01]  /*0110*/  LDG.E.64 R12, desc[UR6][R2.64] ;  /* 0x00000006020c7981 */ /* 0x002162000c1e1b00 */
[----:B------:R-:W-:Y:S06]  /*0120*/  @!P1 BRA `(.L_x_34) ;  /* 0x0000000000f49947 */ /* 0x000fec0003800000 */
[----:B------:R-:W1:Y:S01]  /*0130*/  LDCU.64 UR4, c[0x0][0x388] ;  /* 0x00007100ff0477ac */ /* 0x000e620008000a00 */
[----:B------:R-:W-:Y:S01]  /*0140*/  LOP3.LUT R9, R5, 0x7ffffff0, RZ, 0xc0, !PT ;  /* 0x7ffffff005097812 */ /* 0x000fe200078ec0ff */
[----:B------:R-:W-:-:S04]  /*0150*/  IMAD.MOV.U32 R10, RZ, RZ, R0 ;  /* 0x000000ffff0a7224 */ /* 0x000fc800078e0000 */
[----:B------:R-:W-:Y:S01]  /*0160*/  IMAD.MOV R4, RZ, RZ, -R9 ;  /* 0x000000ffff047224 */ /* 0x000fe200078e0a09 */
[----:B-1----:R-:W-:-:S04]  /*0170*/  UIADD3 UR4, UP0, UPT, UR4, 0x40, URZ ;  /* 0x0000004004047890 */ /* 0x002fc8000ff1e0ff */
[----:B------:R-:W-:-:S12]  /*0180*/  UIADD3.X UR5, UPT, UPT, URZ, UR5, URZ, UP0, !UPT ;  /* 0x00000005ff057290 */ /* 0x000fd800087fe4ff */
.L_x_35:
[----:B------:R-:W-:Y:S01]  /*0190*/  MOV R6, UR4 ;  /* 0x0000000400067c02 */ /* 0x000fe20008000f00 */
[----:B------:R-:W-:-:S04]  /*01a0*/  IMAD.U32 R7, RZ, RZ, UR5 ;  /* 0x00000005ff077e24 */ /* 0x000fc8000f8e00ff */
[----:B------:R-:W-:-:S05]  /*01b0*/  IMAD.WIDE R6, R10, 0x8, R6 ;  /* 0x000000080a067825 */ /* 0x000fca00078e0206 */
[----:B--2---:R-:W2:Y:S02]  /*01c0*/  LDG.E.64 R14, desc[UR6][R6.64+-0x40] ;  /* 0xffffc006060e7981 */ /* 0x004ea4000c1e1b00 */
[----:B--2--5:R-:W-:-:S07]  /*01d0*/  DADD R14, R14, R12 ;  /* 0x000000000e0e7229 */ /* 0x024fce000000000c */
[----:B------:R1:W-:Y:S04]  /*01e0*/  STG.E.64 desc[UR6][R2.64], R14 ;  /* 0x0000000e02007986 */ /* 0x0003e8000c101b06 */
[----:B------:R-:W2:Y:S02]  /*01f0*/  LDG.E.64 R12, desc[UR6][R6.64+-0x38] ;  /* 0xffffc806060c7981 */ /* 0x000ea4000c1e1b00 */
[----:B--2---:R-:W-:-:S07]  /*0200*/  DADD R12, R14, R12 ;  /* 0x000000000e0c7229 */ /* 0x004fce000000000c */
[----:B------:R2:W-:Y:S04]  /*0210*/  STG.E.64 desc[UR6][R2.64], R12 ;  /* 0x0000000c02007986 */ /* 0x0005e8000c101b06 */
[----:B------:R-:W3:Y:S02]  /*0220*/  LDG.E.64 R16, desc[UR6][R6.64+-0x30] ;  /* 0xffffd00606107981 */ /* 0x000ee4000c1e1b00 */
[----:B---3--:R-:W-:-:S07]  /*0230*/  DADD R16, R12, R16 ;  /* 0x000000000c107229 */ /* 0x008fce0000000010 */
[----:B------:R3:W-:Y:S04]  /*0240*/  STG.E.64 desc[UR6][R2.64], R16 ;  /* 0x0000001002007986 */ /* 0x0007e8000c101b06 */
[----:B------:R-:W4:Y:S02]  /*0250*/  LDG.E.64 R18, desc[UR6][R6.64+-0x28] ;  /* 0xffffd80606127981 */ /* 0x000f24000c1e1b00 */
[----:B----4-:R-:W-:-:S07]  /*0260*/  DADD R18, R16, R18 ;  /* 0x0000000010127229 */ /* 0x010fce0000000012 */
[----:B------:R4:W-:Y:S04]  /*0270*/  STG.E.64 desc[UR6][R2.64], R18 ;  /* 0x0000001202007986 */ /* 0x0009e8000c101b06 */
[----:B------:R-:W2:Y:S02]  /*0280*/  LDG.E.64 R20, desc[UR6][R6.64+-0x20] ;  /* 0xffffe00606147981 */ /* 0x000ea4000c1e1b00 */
[----:B--2---:R-:W-:-:S07]  /*0290*/  DADD R20, R18, R20 ;  /* 0x0000000012147229 */ /* 0x004fce0000000014 */
[----:B------:R2:W-:Y:S04]  /*02a0*/  STG.E.64 desc[UR6][R2.64], R20 ;  /* 0x0000001402007986 */ /* 0x0005e8000c101b06 */
[----:B-1----:R-:W3:Y:S02]  /*02b0*/  LDG.E.64 R14, desc[UR6][R6.64+-0x18] ;  /* 0xffffe806060e7981 */ /* 0x002ee4000c1e1b00 */
[----:B---3--:R-:W-:-:S07]  /*02c0*/  DADD R14, R20, R14 ;  /* 0x00000000140e7229 */ /* 0x008fce000000000e */
        /* <DEDUP_REMOVED lines=10> */
[----:B------:R-:W3:Y:S02]  /*0370*/  LDG.E.64 R20, desc[UR6][R6.64+0x8] ;  /* 0x0000080606147981 */ /* 0x000ee4000c1e1b00 */
[----:B---3--:R-:W-:-:S07]  /*0380*/  DADD R20, R18, R20 ;  /* 0x0000000012147229 */ /* 0x008fce0000000014 */
[----:B------:R3:W-:Y:S04]  /*0390*/  STG.E.64 desc[UR6][R2.64], R20 ;  /* 0x0000001402007986 */ /* 0x0007e8000c101b06 */
[----:B-1----:R-:W4:Y:S02]  /*03a0*/  LDG.E.64 R14, desc[UR6][R6.64+0x10] ;  /* 0x00001006060e7981 */ /* 0x002f24000c1e1b00 */
[----:B----4-:R-:W-:-:S07]  /*03b0*/  DADD R14, R20, R14 ;  /* 0x00000000140e7229 */ /* 0x010fce000000000e */
        /* <DEDUP_REMOVED lines=10> */
[----:B------:R-:W3:Y:S01]  /*0460*/  LDG.E.64 R20, desc[UR6][R6.64+0x30] ;  /* 0x0000300606147981 */ /* 0x000ee2000c1e1b00 */
[----:B------:R-:W-:Y:S01]  /*0470*/  VIADD R4, R4, 0x10 ;  /* 0x0000001004047836 */ /* 0x000fe20000000000 */
[----:B---3--:R-:W-:-:S07]  /*0480*/  DADD R20, R18, R20 ;  /* 0x0000000012147229 */ /* 0x008fce0000000014 */
[----:B------:R2:W-:Y:S04]  /*0490*/  STG.E.64 desc[UR6][R2.64], R20 ;  /* 0x0000001402007986 */ /* 0x0005e8000c101b06 */
[----:B-1----:R-:W4:Y:S01]  /*04a0*/  LDG.E.64 R14, desc[UR6][R6.64+0x38] ;  /* 0x00003806060e7981 */ /* 0x002f22000c1e1b00 */
[----:B------:R-:W-:Y:S02]  /*04b0*/  ISETP.NE.AND P1, PT, R4, RZ, PT ;  /* 0x000000ff0400720c */ /* 0x000fe40003f25270 */
[----:B------:R-:W-:Y:S01]  /*04c0*/  IADD3 R10, PT, PT, R10, 0x10, RZ ;  /* 0x000000100a0a7810 */ /* 0x000fe20007ffe0ff */
[----:B----4-:R-:W-:-:S07]  /*04d0*/  DADD R12, R20, R14 ;  /* 0x00000000140c7229 */ /* 0x010fce000000000e */
[----:B------:R2:W-:Y:S03]  /*04e0*/  STG.E.64 desc[UR6][R2.64], R12 ;  /* 0x0000000c02007986 */ /* 0x0005e6000c101b06 */
[----:B------:R-:W-:Y:S05]  /*04f0*/  @P1 BRA `(.L_x_35) ;  /* 0xfffffffc00241947 */ /* 0x000fea000383ffff */
.L_x_34:
[----:B------:R-:W-:Y:S05]  /*0500*/  @!P0 EXIT ;  /* 0x000000000000894d */ /* 0x000fea0003800000 */
[----:B------:R-:W-:Y:S02]  /*0510*/  ISETP.GE.U32.AND P0, PT, R8, 0x8, PT ;  /* 0x000000080800780c */ /* 0x000fe40003f06070 */
[----:B------:R-:W-:-:S04]  /*0520*/  LOP3.LUT R4, R5, 0x7, RZ, 0xc0, !PT ;  /* 0x0000000705047812 */ /* 0x000fc800078ec0ff */
[----:B------:R-:W-:-:S07]  /*0530*/  ISETP.NE.AND P1, PT, R4, RZ, PT ;  /* 0x000000ff0400720c */ /* 0x000fce0003f25270 */
[----:B------:R-:W-:Y:S06]  /*0540*/  @!P0 BRA `(.L_x_36) ;  /* 0x0000000000708947 */ /* 0x000fec0003800000 */
[----:B------:R-:W1:Y:S01]  /*0550*/  LDC.64 R6, c[0x0][0x388] ;  /* 0x0000e200ff067b82 */ /* 0x000e620000000a00 */
[----:B------:R-:W-:-:S04]  /*0560*/  IMAD.IADD R11, R0, 0x1, R9 ;  /* 0x00000001000b7824 */ /* 0x000fc800078e0209 */
[----:B-1----:R-:W-:-:S05]  /*0570*/  IMAD.WIDE R6, R11, 0x8, R6 ;  /* 0x000000080b067825 */ /* 0x002fca00078e0206 */
[----:B------:R-:W3:Y:S02]  /*0580*/  LDG.E.64 R10, desc[UR6][R6.64] ;  /* 0x00000006060a7981 */ /* 0x000ee4000c1e1b00 */
[----:B---3-5:R-:W-:-:S07]  /*0590*/  DADD R10, R12, R10 ;  /* 0x000000000c0a7229 */ /* 0x028fce000000000a */
[----:B------:R1:W-:Y:S04]  /*05a0*/  STG.E.64 desc[UR6][R2.64], R10 ;  /* 0x0000000a02007986 */ /* 0x0003e8000c101b06 */
[----:B--2---:R-:W2:Y:S02]  /*05b0*/  LDG.E.64 R12, desc[UR6][R6.64+0x8] ;  /* 0x00000806060c7981 */ /* 0x004ea4000c1e1b00 */
        /* <DEDUP_REMOVED lines=11> */
[----:B-1----:R-:W2:Y:S02]  /*0670*/  LDG.E.64 R10, desc[UR6][R6.64+0x28] ;  /* 0x00002806060a7981 */ /* 0x002ea4000c1e1b00 */
[----:B--2---:R-:W-:-:S07]  /*0680*/  DADD R10, R18, R10 ;  /* 0x00000000120a7229 */ /* 0x004fce000000000a */
[----:B------:R4:W-:Y:S04]  /*0690*/  STG.E.64 desc[UR6][R2.64], R10 ;  /* 0x0000000a02007986 */ /* 0x0009e8000c101b06 */
[----:B------:R-:W3:Y:S02]  /*06a0*/  LDG.E.64 R12, desc[UR6][R6.64+0x30] ;  /* 0x00003006060c7981 */ /* 0x000ee4000c1e1b00 */
[----:B---3--:R-:W-:-:S07]  /*06b0*/  DADD R14, R10, R12 ;  /* 0x000000000a0e7229 */ /* 0x008fce000000000c */
[----:B------:R4:W-:Y:S04]  /*06c0*/  STG.E.64 desc[UR6][R2.64], R14 ;  /* 0x0000000e02007986 */ /* 0x0009e8000c101b06 */
[----:B------:R-:W2:Y:S01]  /*06d0*/  LDG.E.64 R12, desc[UR6][R6.64+0x38] ;  /* 0x00003806060c7981 */ /* 0x000ea2000c1e1b00 */
[----:B------:R-:W-:Y:S01]  /*06e0*/  VIADD R9, R9, 0x8 ;  /* 0x0000000809097836 */ /* 0x000fe20000000000 */
[----:B--2---:R-:W-:-:S07]  /*06f0*/  DADD R12, R14, R12 ;  /* 0x000000000e0c7229 */ /* 0x004fce000000000c */
[----:B------:R4:W-:Y:S04]  /*0700*/  STG.E.64 desc[UR6][R2.64], R12 ;  /* 0x0000000c02007986 */ /* 0x0009e8000c101b06 */
.L_x_36:
[----:B------:R-:W-:Y:S05]  /*0710*/  @!P1 EXIT ;  /* 0x000000000000994d */ /* 0x000fea0003800000 */
[----:B------:R-:W-:Y:S02]  /*0720*/  ISETP.GE.U32.AND P0, PT, R4, 0x4, PT ;  /* 0x000000040400780c */ /* 0x000fe40003f06070 */
[----:B------:R-:W-:-:S04]  /*0730*/  LOP3.LUT R5, R5, 0x3, RZ, 0xc0, !PT ;  /* 0x0000000305057812 */ /* 0x000fc800078ec0ff */
[----:B------:R-:W-:-:S07]  /*0740*/  ISETP.NE.AND P1, PT, R5, RZ, PT ;  /* 0x000000ff0500720c */ /* 0x000fce0003f25270 */
[----:B------:R-:W-:Y:S06]  /*0750*/  @!P0 BRA `(.L_x_37) ;  /* 0x0000000000408947 */ /* 0x000fec0003800000 */
[----:B------:R-:W1:Y:S01]  /*0760*/  LDC.64 R6, c[0x0][0x388] ;  /* 0x0000e200ff067b82 */ /* 0x000e620000000a00 */
[----:B--2-4-:R-:W-:-:S05]  /*0770*/  IADD3 R17, PT, PT, R0, R9, RZ ;  /* 0x0000000900117210 */ /* 0x014fca0007ffe0ff */
[----:B-1----:R-:W-:-:S05]  /*0780*/  IMAD.WIDE R16, R17, 0x8, R6 ;  /* 0x0000000811107825 */ /* 0x002fca00078e0206 */
[----:B------:R-:W2:Y:S02]  /*0790*/  LDG.E.64 R6, desc[UR6][R16.64] ;  /* 0x0000000610067981 */ /* 0x000ea4000c1e1b00 */
[----:B--2--5:R-:W-:-:S07]  /*07a0*/  DADD R6, R12, R6 ;  /* 0x000000000c067229 */ /* 0x024fce0000000006 */
[----:B------:R1:W-:Y:S04]  /*07b0*/  STG.E.64 desc[UR6][R2.64], R6 ;  /* 0x0000000602007986 */ /* 0x0003e8000c101b06 */
[----:B------:R-:W2:Y:S02]  /*07c0*/  LDG.E.64 R10, desc[UR6][R16.64+0x8] ;  /* 0x00000806100a7981 */ /* 0x000ea4000c1e1b00 */
[----:B--2---:R-:W-:-:S07]  /*07d0*/  DADD R10, R6, R10 ;  /* 0x00000000060a7229 */ /* 0x004fce000000000a */
[----:B------:R1:W-:Y:S04]  /*07e0*/  STG.E.64 desc[UR6][R2.64], R10 ;  /* 0x0000000a02007986 */ /* 0x0003e8000c101b06 */
[----:B------:R-:W2:Y:S02]  /*07f0*/  LDG.E.64 R12, desc[UR6][R16.64+0x10] ;  /* 0x00001006100c7981 */ /* 0x000ea4000c1e1b00 */
[----:B--2---:R-:W-:-:S07]  /*0800*/  DADD R14, R10, R12 ;  /* 0x000000000a0e7229 */ /* 0x004fce000000000c */
[----:B------:R1:W-:Y:S04]  /*0810*/  STG.E.64 desc[UR6][R2.64], R14 ;  /* 0x0000000e02007986 */ /* 0x0003e8000c101b06 */
[----:B------:R-:W2:Y:S01]  /*0820*/  LDG.E.64 R12, desc[UR6][R16.64+0x18] ;  /* 0x00001806100c7981 */ /* 0x000ea2000c1e1b00 */
[----:B------:R-:W-:Y:S01]  /*0830*/  VIADD R9, R9, 0x4 ;  /* 0x0000000409097836 */ /* 0x000fe20000000000 */
[----:B--2---:R-:W-:-:S07]  /*0840*/  DADD R12, R14, R12 ;  /* 0x000000000e0c7229 */ /* 0x004fce000000000c */
[----:B------:R1:W-:Y:S04]  /*0850*/  STG.E.64 desc[UR6][R2.64], R12 ;  /* 0x0000000c02007986 */ /* 0x0003e8000c101b06 */
.L_x_37:
[----:B------:R-:W-:Y:S05]  /*0860*/  @!P1 EXIT ;  /* 0x000000000000994d */ /* 0x000fea0003800000 */
[----:B-1----:R-:W1:Y:S01]  /*0870*/  LDC.64 R6, c[0x0][0x388] ;  /* 0x0000e200ff067b82 */ /* 0x002e620000000a00 */
[----:B------:R-:W-:Y:S01]  /*0880*/  IMAD.IADD R9, R0, 0x1, R9 ;  /* 0x0000000100097824 */ /* 0x000fe200078e0209 */
[----:B------:R-:W-:-:S07]  /*0890*/  IADD3 R0, PT, PT, -R5, RZ, RZ ;  /* 0x000000ff05007210 */ /* 0x000fce0007ffe1ff */
.L_x_38:
[----:B-1----:R-:W-:-:S06]  /*08a0*/  IMAD.WIDE R4, R9, 0x8, R6 ;  /* 0x0000000809047825 */ /* 0x002fcc00078e0206 */
[----:B------:R-:W2:Y:S01]  /*08b0*/  LDG.E.64 R4, desc[UR6][R4.64] ;  /* 0x0000000604047981 */ /* 0x000ea2000c1e1b00 */
[----:B------:R-:W-:Y:S01]  /*08c0*/  VIADD R0, R0, 0x1 ;  /* 0x0000000100007836 */ /* 0x000fe20000000000 */
[----:B------:R-:W-:-:S04]  /*08d0*/  IADD3 R9, PT, PT, R9, 0x1, RZ ;  /* 0x0000000109097810 */ /* 0x000fc80007ffe0ff */
[----:B------:R-:W-:Y:S01]  /*08e0*/  ISETP.NE.AND P0, PT, R0, RZ, PT ;  /* 0x000000ff0000720c */ /* 0x000fe20003f05270 */
[----:B--2345:R-:W-:-:S07]  /*08f0*/  DADD R12, R4, R12 ;  /* 0x00000000040c7229 */ /* 0x03cfce000000000c */
[----:B------:R3:W-:Y:S05]  /*0900*/  STG.E.64 desc[UR6][R2.64], R12 ;  /* 0x0000000c02007986 */ /* 0x0007ea000c101b06 */
[----:B------:R-:W-:Y:S05]  /*0910*/  @P0 BRA `(.L_x_38) ;  /* 0xfffffffc00e00947 */ /* 0x000fea000383ffff */
[----:B------:R-:W-:Y:S05]  /*0920*/  EXIT ;  /* 0x000000000000794d */ /* 0x000fea0003800000 */
.L_x_39:
        /* <DEDUP_REMOVED lines=13> */
.L_x_66:


//--------------------- .text._ZN4cuda14sum_keepdims_0EiiPdS0_ --------------------------
	.section	.text._ZN4cuda14sum_keepdims_0EiiPdS0_,"ax",@progbits
	.align	128
        .global         _ZN4cuda14sum_keepdims_0EiiPdS0_
        .type           _ZN4cuda14sum_keepdims_0EiiPdS0_,@function
        .size           _ZN4cuda14sum_keepdims_0EiiPdS0_,(.L_x_67 - _ZN4cuda14sum_keepdims_0EiiPdS0_)
        .other          _ZN4cuda14sum_keepdims_0EiiPdS0_,@"STO_CUDA_ENTRY STV_DEFAULT"
_ZN4cuda14sum_keepdims_0EiiPdS0_:
.text._ZN4cuda14sum_keepdims_0EiiPdS0_:
        /* <DEDUP_REMOVED lines=13> */
[----:B------:R-:W-:-:S03]  /*00d0*/  HFMA2 R6, -RZ, RZ, 0, 0 ;  /* 0x00000000ff067431 */ /* 0x000fc600000001ff */
[----:B------:R-:W-:Y:S01]  /*00e0*/  ISETP.NE.AND P0, PT, R8, RZ, PT ;  /* 0x000000ff0800720c */ /* 0x000fe20003f05270 */
[----:B0-----:R-:W-:-:S05]  /*00f0*/  IMAD.WIDE R4, R0, 0x8, R4 ;  /* 0x0000000800047825 */ /* 0x001fca00078e0204 */
[----:B-1----:R0:W5:Y:S01]  /*0100*/  LDG.E.64 R12, desc[UR4][R4.64] ;  /* 0x00000004040c7981 */ /* 0x002162000c1e1b00 */
[----:B------:R-:W-:Y:S06]  /*0110*/  @!P1 BRA `(.L_x_40) ;  /* 0x0000000400209947 */ /* 0x000fec0003800000 */
[----:B------:R-:W-:Y:S02]  /*0120*/  LOP3.LUT R6, R2, 0x7ffffff0, RZ, 0xc0, !PT ;  /* 0x7ffffff002067812 */ /* 0x000fe400078ec0ff */
[----:B------:R-:W-:Y:S02]  /*0130*/  MOV R10, R0 ;  /* 0x00000000000a7202 */ /* 0x000fe40000000f00 */
[----:B------:R-:W-:-:S07]  /*0140*/  IADD3 R7, PT, PT, -R6, RZ, RZ ;  /* 0x000000ff06077210 */ /* 0x000fce0007ffe1ff */
.L_x_41:
[----:B-1----:R-:W1:Y:S02]  /*0150*/  LDC.64 R14, c[0x0][0x388] ;  /* 0x0000e200ff0e7b82 */ /* 0x002e640000000a00 */
[----:B-1----:R-:W-:-:S05]  /*0160*/  IMAD.WIDE R14, R10, 0x8, R14 ;  /* 0x000000080a0e7825 */ /* 0x002fca00078e020e */
[----:B------:R-:W2:Y:S02]  /*0170*/  LDG.E.64 R16, desc[UR4][R14.64] ;  /* 0x000000040e107981 */ /* 0x000ea4000c1e1b00 */
[----:B--2--5:R-:W-:Y:S01]  /*0180*/  DADD R16, R16, R12 ;  /* 0x0000000010107229 */ /* 0x024fe2000000000c */
[----:B------:R-:W-:-:S06]  /*0190*/  IMAD.WIDE R12, R3, 0x8, R14 ;  /* 0x00000008030c7825 */ /* 0x000fcc00078e020e */
[----:B------:R1:W-:Y:S04]  /*01a0*/  STG.E.64 desc[UR4][R4.64], R16 ;  /* 0x0000001004007986 */ /* 0x0003e8000c101b04 */
[----:B------:R-:W2:Y:S01]  /*01b0*/  LDG.E.64 R18, desc[UR4][R12.64] ;  /* 0x000000040c127981 */ /* 0x000ea2000c1e1b00 */
[----:B------:R-:W-:Y:S01]  /*01c0*/  IMAD.WIDE R20, R3, 0x8, R12 ;  /* 0x0000000803147825 */ /* 0x000fe200078e020c */
[----:B--2---:R-:W-:-:S07]  /*01d0*/  DADD R18, R16, R18 ;  /* 0x0000000010127229 */ /* 0x004fce0000000012 */
[----:B------:R2:W-:Y:S04]  /*01e0*/  STG.E.64 desc[UR4][R4.64], R18 ;  /* 0x0000001204007986 */ /* 0x0005e8000c101b04 */
[----:B------:R-:W3:Y:S01]  /*01f0*/  LDG.E.64 R22, desc[UR4][R20.64] ;  /* 0x0000000414167981 */ /* 0x000ee2000c1e1b00 */
[----:B------:R-:W-:Y:S01]  /*0200*/  IMAD.WIDE R24, R3, 0x8, R20 ;  /* 0x0000000803187825 */ /* 0x000fe200078e0214 */
[----:B---3--:R-:W-:-:S07]  /*0210*/  DADD R22, R18, R22 ;  /* 0x0000000012167229 */ /* 0x008fce0000000016 */
[----:B------:R3:W-:Y:S04]  /*0220*/  STG.E.64 desc[UR4][R4.64], R22 ;  /* 0x0000001604007986 */ /* 0x0007e8000c101b04 */
[----:B------:R-:W4:Y:S01]  /*0230*/  LDG.E.64 R14, desc[UR4][R24.64] ;  /* 0x00000004180e7981 */ /* 0x000f22000c1e1b00 */
[----:B-1----:R-:W-:Y:S01]  /*0240*/  IMAD.WIDE R16, R3, 0x8, R24 ;  /* 0x0000000803107825 */ /* 0x002fe200078e0218 */
[----:B----4-:R-:W-:-:S07]  /*0250*/  DADD R14, R22, R14 ;  /* 0x00000000160e7229 */ /* 0x010fce000000000e */
[----:B------:R1:W-:Y:S04]  /*0260*/  STG.E.64 desc[UR4][R4.64], R14 ;  /* 0x0000000e04007986 */ /* 0x0003e8000c101b04 */
[----:B------:R-:W4:Y:S01]  /*0270*/  LDG.E.64 R12, desc[UR4][R16.64] ;  /* 0x00000004100c7981 */ /* 0x000f22000c1e1b00 */
[----:B--2---:R-:W-:Y:S01]  /*0280*/  IMAD.WIDE R18, R3, 0x8, R16 ;  /* 0x0000000803127825 */ /* 0x004fe200078e0210 */
[----:B----4-:R-:W-:-:S07]  /*0290*/  DADD R12, R14, R12 ;  /* 0x000000000e0c7229 */ /* 0x010fce000000000c */
[----:B------:R2:W-:Y:S04]  /*02a0*/  STG.E.64 desc[UR4][R4.64], R12 ;  /* 0x0000000c04007986 */ /* 0x0005e8000c101b04 */
[----:B------:R-:W4:Y:S01]  /*02b0*/  LDG.E.64 R20, desc[UR4][R18.64] ;  /* 0x0000000412147981 */ /* 0x000f22000c1e1b00 */
[----:B---3--:R-:W-:Y:S01]  /*02c0*/  IMAD.WIDE R22, R3, 0x8, R18 ;  /* 0x0000000803167825 */ /* 0x008fe200078e0212 */
[----:B----4-:R-:W-:-:S07]  /*02d0*/  DADD R20, R12, R20 ;  /* 0x000000000c147229 */ /* 0x010fce0000000014 */
        /* <DEDUP_REMOVED lines=33> */
[----:B------:R-:W2:Y:S01]  /*04f0*/  LDG.E.64 R16, desc[UR4][R14.64] ;  /* 0x000000040e107981 */ /* 0x000ea2000c1e1b00 */
[----:B------:R-:W-:Y:S01]  /*0500*/  IMAD.WIDE R26, R3, 0x8, R14 ;  /* 0x00000008031a7825 */ /* 0x000fe200078e020e */
[----:B--2---:R-:W-:-:S07]  /*0510*/  DADD R16, R24, R16 ;  /* 0x0000000018107229 */ /* 0x004fce0000000010 */
[----:B------:R1:W-:Y:S04]  /*0520*/  STG.E.64 desc[UR4][R4.64], R16 ;  /* 0x0000001004007986 */ /* 0x0003e8000c101b04 */
[----:B------:R-:W3:Y:S01]  /*0530*/  LDG.E.64 R26, desc[UR4][R26.64] ;  /* 0x000000041a1a7981 */ /* 0x000ee2000c1e1b00 */
[----:B------:R-:W-:Y:S02]  /*0540*/  IADD3 R7, PT, PT, R7, 0x10, RZ ;  /* 0x0000001007077810 */ /* 0x000fe40007ffe0ff */
[----:B------:R-:W-:Y:S02]  /*0550*/  LEA R10, R3, R10, 0x4 ;  /* 0x0000000a030a7211 */ /* 0x000fe400078e20ff */
[----:B------:R-:W-:Y:S01]  /*0560*/  ISETP.NE.AND P1, PT, R7, RZ, PT ;  /* 0x000000ff0700720c */ /* 0x000fe20003f25270 */
[----:B---3--:R-:W-:-:S07]  /*0570*/  DADD R12, R16, R26 ;  /* 0x00000000100c7229 */ /* 0x008fce000000001a */
[----:B------:R1:W-:Y:S05]  /*0580*/  STG.E.64 desc[UR4][R4.64], R12 ;  /* 0x0000000c04007986 */ /* 0x0003ea000c101b04 */
[----:B------:R-:W-:Y:S05]  /*0590*/  @P1 BRA `(.L_x_41) ;  /* 0xfffffff800ec1947 */ /* 0x000fea000383ffff */
.L_x_40:
[----:B------:R-:W-:Y:S05]  /*05a0*/  @!P0 EXIT ;  /* 0x000000000000894d */ /* 0x000fea0003800000 */
[----:B------:R-:W-:Y:S02]  /*05b0*/  ISETP.GE.U32.AND P0, PT, R8, 0x8, PT ;  /* 0x000000080800780c */ /* 0x000fe40003f06070 */
[----:B------:R-:W-:-:S04]  /*05c0*/  LOP3.LUT R7, R2, 0x7, RZ, 0xc0, !PT ;  /* 0x0000000702077812 */ /* 0x000fc800078ec0ff */
[----:B------:R-:W-:-:S07]  /*05d0*/  ISETP.NE.AND P1, PT, R7, RZ, PT ;  /* 0x000000ff0700720c */ /* 0x000fce0003f25270 */
[----:B------:R-:W-:Y:S06]  /*05e0*/  @!P0 BRA `(.L_x_42) ;  /* 0x00000000008c8947 */ /* 0x000fec0003800000 */
[----:B------:R-:W2:Y:S01]  /*05f0*/  LDC.64 R8, c[0x0][0x388] ;  /* 0x0000e200ff087b82 */ /* 0x000ea20000000a00 */
[----:B------:R-:W-:-:S04]  /*0600*/  IMAD R11, R6, R3, R0 ;  /* 0x00000003060b7224 */ /* 0x000fc800078e0200 */
[----:B--2---:R-:W-:-:S05]  /*0610*/  IMAD.WIDE R8, R11, 0x8, R8 ;  /* 0x000000080b087825 */ /* 0x004fca00078e0208 */
[----:B------:R-:W2:Y:S02]  /*0620*/  LDG.E.64 R10, desc[UR4][R8.64] ;  /* 0x00000004080a7981 */ /* 0x000ea4000c1e1b00 */
[----:B--2--5:R-:W-:Y:S01]  /*0630*/  DADD R10, R12, R10 ;  /* 0x000000000c0a7229 */ /* 0x024fe2000000000a */
[----:B-1----:R-:W-:-:S06]  /*0640*/  IMAD.WIDE R12, R3, 0x8, R8 ;  /* 0x00000008030c7825 */ /* 0x002fcc00078e0208 */
        /* <DEDUP_REMOVED lines=21> */
[----:B------:R-:W3:Y:S01]  /*07a0*/  LDG.E.64 R12, desc[UR4][R18.64] ;  /* 0x00000004120c7981 */ /* 0x000ee2000c1e1b00 */
[----:B-1----:R-:W-:Y:S01]  /*07b0*/  IMAD.WIDE R8, R3, 0x8, R18 ;  /* 0x0000000803087825 */ /* 0x002fe200078e0212 */
[----:B---3--:R-:W-:-:S07]  /*07c0*/  DADD R20, R16, R12 ;  /* 0x0000000010147229 */ /* 0x008fce000000000c */
[----:B------:R2:W-:Y:S04]  /*07d0*/  STG.E.64 desc[UR4][R4.64], R20 ;  /* 0x0000001404007986 */ /* 0x0005e8000c101b04 */
[----:B------:R-:W3:Y:S01]  /*07e0*/  LDG.E.64 R8, desc[UR4][R8.64] ;  /* 0x0000000408087981 */ /* 0x000ee2000c1e1b00 */
[----:B------:R-:W-:Y:S01]  /*07f0*/  IADD3 R6, PT, PT, R6, 0x8, RZ ;  /* 0x0000000806067810 */ /* 0x000fe20007ffe0ff */
[----:B---3--:R-:W-:-:S07]  /*0800*/  DADD R12, R20, R8 ;  /* 0x00000000140c7229 */ /* 0x008fce0000000008 */
[----:B------:R2:W-:Y:S04]  /*0810*/  STG.E.64 desc[UR4][R4.64], R12 ;  /* 0x0000000c04007986 */ /* 0x0005e8000c101b04 */
.L_x_42:
[----:B------:R-:W-:Y:S05]  /*0820*/  @!P1 EXIT ;  /* 0x000000000000994d */ /* 0x000fea0003800000 */
[----:B------:R-:W-:Y:S02]  /*0830*/  ISETP.GE.U32.AND P0, PT, R7, 0x4, PT ;  /* 0x000000040700780c */ /* 0x000fe40003f06070 */
[----:B------:R-:W-:-:S04]  /*0840*/  LOP3.LUT R2, R2, 0x3, RZ, 0xc0, !PT ;  /* 0x0000000302027812 */ /* 0x000fc800078ec0ff */
[----:B------:R-:W-:-:S07]  /*0850*/  ISETP.NE.AND P1, PT, R2, RZ, PT ;  /* 0x000000ff0200720c */ /* 0x000fce0003f25270 */
[----:B------:R-:W-:Y:S06]  /*0860*/  @!P0 BRA `(.L_x_43) ;  /* 0x00000000004c8947 */ /* 0x000fec0003800000 */
[----:B------:R-:W3:Y:S01]  /*0870*/  LDC.64 R8, c[0x0][0x388] ;  /* 0x0000e200ff087b82 */ /* 0x000ee20000000a00 */
[----:B-12---:R-:W-:-:S04]  /*0880*/  IMAD R17, R6, R3, R0 ;  /* 0x0000000306117224 */ /* 0x006fc800078e0200 */
[----:B---3--:R-:W-:-:S05]  /*0890*/  IMAD.WIDE R16, R17, 0x8, R8 ;  /* 0x0000000811107825 */ /* 0x008fca00078e0208 */
[----:B------:R-:W2:Y:S01]  /*08a0*/  LDG.E.64 R8, desc[UR4][R16.64] ;  /* 0x0000000410087981 */ /* 0x000ea2000c1e1b00 */
[----:B------:R-:W-:Y:S01]  /*08b0*/  IMAD.WIDE R18, R3, 0x8, R16 ;  /* 0x0000000803127825 */ /* 0x000fe200078e0210 */
[----:B--2--5:R-:W-:-:S07]  /*08c0*/  DADD R8, R12, R8 ;  /* 0x000000000c087229 */ /* 0x024fce0000000008 */
[----:B------:R3:W-:Y:S04]  /*08d0*/  STG.E.64 desc[UR4][R4.64], R8 ;  /* 0x0000000804007986 */ /* 0x0007e8000c101b04 */
[----:B------:R-:W2:Y:S01]  /*08e0*/  LDG.E.64 R10, desc[UR4][R18.64] ;  /* 0x00000004120a7981 */ /* 0x000ea2000c1e1b00 */
[----:B------:R-:W-:Y:S01]  /*08f0*/  IMAD.WIDE R20, R3, 0x8, R18 ;  /* 0x0000000803147825 */ /* 0x000fe200078e0212 */
[----:B--2---:R-:W-:-:S07]  /*0900*/  DADD R10, R8, R10 ;  /* 0x00000000080a7229 */ /* 0x004fce000000000a */
[----:B------:R3:W-:Y:S04]  /*0910*/  STG.E.64 desc[UR4][R4.64], R10 ;  /* 0x0000000a04007986 */ /* 0x0007e8000c101b04 */
[----:B------:R-:W2:Y:S01]  /*0920*/  LDG.E.64 R12, desc[UR4][R20.64] ;  /* 0x00000004140c7981 */ /* 0x000ea2000c1e1b00 */
[----:B------:R-:W-:Y:S01]  /*0930*/  IMAD.WIDE R22, R3, 0x8, R20 ;  /* 0x0000000803167825 */ /* 0x000fe200078e0214 */
[----:B--2---:R-:W-:-:S07]  /*0940*/  DADD R14, R10, R12 ;  /* 0x000000000a0e7229 */ /* 0x004fce000000000c */
[----:B------:R3:W-:Y:S04]  /*0950*/  STG.E.64 desc[UR4][R4.64], R14 ;  /* 0x0000000e04007986 */ /* 0x0007e8000c101b04 */
[----:B------:R-:W2:Y:S01]  /*0960*/  LDG.E.64 R12, desc[UR4][R22.64] ;  /* 0x00000004160c7981 */ /* 0x000ea2000c1e1b00 */
[----:B------:R-:W-:Y:S01]  /*0970*/  IADD3 R6, PT, PT, R6, 0x4, RZ ;  /* 0x0000000406067810 */ /* 0x000fe20007ffe0ff */
[----:B--2---:R-:W-:-:S07]  /*0980*/  DADD R12, R14, R12 ;  /* 0x000000000e0c7229 */ /* 0x004fce000000000c */
[----:B------:R3:W-:Y:S04]  /*0990*/  STG.E.64 desc[UR4][R4.64], R12 ;  /* 0x0000000c04007986 */ /* 0x0007e8000c101b04 */
.L_x_43:
[----:B------:R-:W-:Y:S05]  /*09a0*/  @!P1 EXIT ;  /* 0x000000000000994d */ /* 0x000fea0003800000 */
[----:B---3--:R-:W3:Y:S01]  /*09b0*/  LDC.64 R8, c[0x0][0x388] ;  /* 0x0000e200ff087b82 */ /* 0x008ee20000000a00 */
[----:B------:R-:W-:Y:S01]  /*09c0*/  IMAD R0, R6, R3, R0 ;  /* 0x0000000306007224 */ /* 0x000fe200078e0200 */
[----:B------:R-:W-:-:S07]  /*09d0*/  IADD3 R2, PT, PT, -R2, RZ, RZ ;  /* 0x000000ff02027210 */ /* 0x000fce0007ffe1ff */
.L_x_44:
[----:B---3--:R-:W-:-:S06]  /*09e0*/  IMAD.WIDE R6, R0, 0x8, R8 ;  /* 0x0000000800067825 */ /* 0x008fcc00078e0208 */
[----:B------:R-:W1:Y:S01]  /*09f0*/  LDG.E.64 R6, desc[UR4][R6.64] ;  /* 0x0000000406067981 */ /* 0x000e62000c1e1b00 */
[----:B------:R-:W-:Y:S02]  /*0a00*/  IADD3 R2, PT, PT, R2, 0x1, RZ ;  /* 0x0000000102027810 */ /* 0x000fe40007ffe0ff */
[----:B------:R-:W-:Y:S02]  /*0a10*/  IADD3 R0, PT, PT, R0, R3, RZ ;  /* 0x0000000300007210 */ /* 0x000fe40007ffe0ff */
[----:B------:R-:W-:Y:S01]  /*0a20*/  ISETP.NE.AND P0, PT, R2, RZ, PT ;  /* 0x000000ff0200720c */ /* 0x000fe20003f05270 */
[----:B-12-45:R-:W-:-:S07]  /*0a30*/  DADD R12, R6, R12 ;  /* 0x00000000060c7229 */ /* 0x036fce000000000c */
[----:B------:R4:W-:Y:S05]  /*0a40*/  STG.E.64 desc[UR4][R4.64], R12 ;  /* 0x0000000c04007986 */ /* 0x0009ea000c101b04 */
[----:B------:R-:W-:Y:S05]  /*0a50*/  @P0 BRA `(.L_x_44) ;  /* 0xfffffffc00e00947 */ /* 0x000fea000383ffff */
[----:B------:R-:W-:Y:S05]  /*0a60*/  EXIT ;  /* 0x000000000000794d */ /* 0x000fea0003800000 */
.L_x_45:
        /* <DEDUP_REMOVED lines=9> */
.L_x_67:


//--------------------- .text._ZN4cuda3maxEiiPdS0_ --------------------------
	.section	.text._ZN4cuda3maxEiiPdS0_,"ax",@progbits
	.align	128
        .global         _ZN4cuda3maxEiiPdS0_
        .type           _ZN4cuda3maxEiiPdS0_,@function
        .size           _ZN4cuda3maxEiiPdS0_,(.L_x_68 - _ZN4cuda3maxEiiPdS0_)
        .other          _ZN4cuda3maxEiiPdS0_,@"STO_CUDA_ENTRY STV_DEFAULT"
_ZN4cuda3maxEiiPdS0_:
.text._ZN4cuda3maxEiiPdS0_:
        /* <DEDUP_REMOVED lines=21> */
[----:B------:R-:W-:-:S03]  /*0150*/  IMAD.MOV.U32 R10, RZ, RZ, R0 ;  /* 0x000000ffff0a7224 */ /* 0x000fc600078e0000 */
[----:B------:R-:W-:Y:S01]  /*0160*/  IADD3 R11, PT, PT, -R9, RZ, RZ ;  /* 0x000000ff090b7210 */ /* 0x000fe20007ffe1ff */
[----:B-1----:R-:W-:-:S04]  /*0170*/  UIADD3 UR4, UP0, UPT, UR4, 0x40, URZ ;  /* 0x0000004004047890 */ /* 0x002fc8000ff1e0ff */
[----:B------:R-:W-:-:S12]  /*0180*/  UIADD3.X UR5, UPT, UPT, URZ, UR5, URZ, UP0, !UPT ;  /* 0x00000005ff057290 */ /* 0x000fd800087fe4ff */
.L_x_47:
[----:B------:R-:W-:Y:S01]  /*0190*/  MOV R7, UR5 ;  /* 0x0000000500077c02 */ /* 0x000fe20008000f00 */
[----:B------:R-:W-:-:S04]  /*01a0*/  IMAD.U32 R6, RZ, RZ, UR4 ;  /* 0x00000004ff067e24 */ /* 0x000fc8000f8e00ff */
[----:B------:R-:W-:-:S05]  /*01b0*/  IMAD.WIDE R6, R10, 0x8, R6 ;  /* 0x000000080a067825 */ /* 0x000fca00078e0206 */
[----:B-1----:R-:W2:Y:S02]  /*01c0*/  LDG.E.64 R12, desc[UR6][R6.64+-0x40] ;  /* 0xffffc006060c7981 */ /* 0x002ea4000c1e1b00 */
[----:B--2--5:R-:W-:-:S14]  /*01d0*/  DSETP.GT.AND P1, PT, R12, R2, PT ;  /* 0x000000020c00722a */ /* 0x024fdc0003f24000 */
[----:B------:R1:W-:Y:S04]  /*01e0*/  @P1 STG.E.64 desc[UR6][R4.64], R12 ;  /* 0x0000000c04001986 */ /* 0x0003e8000c101b06 */
[----:B------:R-:W2:Y:S01]  /*01f0*/  LDG.E.64 R14, desc[UR6][R6.64+-0x38] ;  /* 0xffffc806060e7981 */ /* 0x000ea2000c1e1b00 */
[----:B------:R-:W-:Y:S01]  /*0200*/  @P1 IMAD.MOV.U32 R2, RZ, RZ, R12 ;  /* 0x000000ffff021224 */ /* 0x000fe200078e000c */
[----:B------:R-:W-:-:S06]  /*0210*/  @P1 MOV R3, R13 ;  /* 0x0000000d00031202 */ /* 0x000fcc0000000f00 */
[----:B--2---:R-:W-:-:S14]  /*0220*/  DSETP.GT.AND P1, PT, R14, R2, PT ;  /* 0x000000020e00722a */ /* 0x004fdc0003f24000 */
[----:B------:R2:W-:Y:S04]  /*0230*/  @P1 STG.E.64 desc[UR6][R4.64], R14 ;  /* 0x0000000e04001986 */ /* 0x0005e8000c101b06 */
[----:B------:R-:W3:Y:S01]  /*0240*/  LDG.E.64 R16, desc[UR6][R6.64+-0x30] ;  /* 0xffffd00606107981 */ /* 0x000ee2000c1e1b00 */
[----:B------:R-:W-:Y:S01]  /*0250*/  @P1 IMAD.MOV.U32 R2, RZ, RZ, R14 ;  /* 0x000000ffff021224 */ /* 0x000fe200078e000e */
[----:B------:R-:W-:-:S06]  /*0260*/  @P1 MOV R3, R15 ;  /* 0x0000000f00031202 */ /* 0x000fcc0000000f00 */
[----:B---3--:R-:W-:-:S14]  /*0270*/  DSETP.GT.AND P1, PT, R16, R2, PT ;  /* 0x000000021000722a */ /* 0x008fdc0003f24000 */
[----:B------:R3:W-:Y:S04]  /*0280*/  @P1 STG.E.64 desc[UR6][R4.64], R16 ;  /* 0x0000001004001986 */ /* 0x0007e8000c101b06 */
[----:B------:R-:W4:Y:S01]  /*0290*/  LDG.E.64 R18, desc[UR6][R6.64+-0x28] ;  /* 0xffffd80606127981 */ /* 0x000f22000c1e1b00 */
[----:B------:R-:W-:Y:S01]  /*02a0*/  @P1 IMAD.MOV.U32 R2, RZ, RZ, R16 ;  /* 0x000000ffff021224 */ /* 0x000fe200078e0010 */
[----:B------:R-:W-:-:S06]  /*02b0*/  @P1 MOV R3, R17 ;  /* 0x0000001100031202 */ /* 0x000fcc0000000f00 */
[----:B----4-:R-:W-:-:S14]  /*02c0*/  DSETP.GT.AND P1, PT, R18, R2, PT ;  /* 0x000000021200722a */ /* 0x010fdc0003f24000 */
[----:B------:R4:W-:Y:S04]  /*02d0*/  @P1 STG.E.64 desc[UR6][R4.64], R18 ;  /* 0x0000001204001986 */ /* 0x0009e8000c101b06 */
[----:B-1----:R-:W2:Y:S01]  /*02e0*/  LDG.E.64 R12, desc[UR6][R6.64+-0x20] ;  /* 0xffffe006060c7981 */ /* 0x002ea2000c1e1b00 */
[----:B------:R-:W-:Y:S01]  /*02f0*/  @P1 IMAD.MOV.U32 R2, RZ, RZ, R18 ;  /* 0x000000ffff021224 */ /* 0x000fe200078e0012 */
[----:B------:R-:W-:-:S06]  /*0300*/  @P1 MOV R3, R19 ;  /* 0x0000001300031202 */ /* 0x000fcc0000000f00 */
[----:B--2---:R-:W-:-:S14]  /*0310*/  DSETP.GT.AND P1, PT, R12, R2, PT ;  /* 0x000000020c00722a */ /* 0x004fdc0003f24000 */
[----:B------:R1:W-:Y:S04]  /*0320*/  @P1 STG.E.64 desc[UR6][R4.64], R12 ;  /* 0x0000000c04001986 */ /* 0x0003e8000c101b06 */
[----:B------:R-:W2:Y:S01]  /*0330*/  LDG.E.64 R14, desc[UR6][R6.64+-0x18] ;  /* 0xffffe806060e7981 */ /* 0x000ea2000c1e1b00 */
[----:B------:R-:W-:Y:S01]  /*0340*/  @P1 IMAD.MOV.U32 R2, RZ, RZ, R12 ;  /* 0x000000ffff021224 */ /* 0x000fe200078e000c */
[----:B------:R-:W-:-:S06]  /*0350*/  @P1 MOV R3, R13 ;  /* 0x0000000d00031202 */ /* 0x000fcc0000000f00 */
[----:B--2---:R-:W-:-:S14]  /*0360*/  DSETP.GT.AND P1, PT, R14, R2, PT ;  /* 0x000000020e00722a */ /* 0x004fdc0003f24000 */
[----:B------:R2:W-:Y:S04]  /*0370*/  @P1 STG.E.64 desc[UR6][R4.64], R14 ;  /* 0x0000000e04001986 */ /* 0x0005e8000c101b06 */
[----:B---3--:R-:W3:Y:S01]  /*0380*/  LDG.E.64 R16, desc[UR6][R6.64+-0x10] ;  /* 0xfffff00606107981 */ /* 0x008ee2000c1e1b00 */
[----:B------:R-:W-:Y:S01]  /*0390*/  @P1 IMAD.MOV.U32 R2, RZ, RZ, R14 ;  /* 0x000000ffff021224 */ /* 0x000fe200078e000e */
[----:B------:R-:W-:-:S06]  /*03a0*/  @P1 MOV R3, R15 ;  /* 0x0000000f00031202 */ /* 0x000fcc0000000f00 */
[----:B---3--:R-:W-:-:S14]  /*03b0*/  DSETP.GT.AND P1, PT, R16, R2, PT ;  /* 0x000000021000722a */ /* 0x008fdc0003f24000 */
[----:B------:R3:W-:Y:S04]  /*03c0*/  @P1 STG.E.64 desc[UR6][R4.64], R16 ;  /* 0x0000001004001986 */ /* 0x0007e8000c101b06 */
[----:B----4-:R-:W4:Y:S01]  /*03d0*/  LDG.E.64 R18, desc[UR6][R6.64+-0x8] ;  /* 0xfffff80606127981 */ /* 0x010f22000c1e1b00 */
        /* <DEDUP_REMOVED lines=34> */
[----:B---3--:R-:W2:Y:S01]  /*0600*/  LDG.E.64 R16, desc[UR6][R6.64+0x30] ;  /* 0x0000300606107981 */ /* 0x008ea2000c1e1b00 */
[----:B------:R-:W-:Y:S01]  /*0610*/  @P1 IMAD.MOV.U32 R2, RZ, RZ, R14 ;  /* 0x000000ffff021224 */ /* 0x000fe200078e000e */
[----:B------:R-:W-:-:S06]  /*0620*/  @P1 MOV R3, R15 ;  /* 0x0000000f00031202 */ /* 0x000fcc0000000f00 */
[----:B--2---:R-:W-:-:S14]  /*0630*/  DSETP.GT.AND P1, PT, R16, R2, PT ;  /* 0x000000021000722a */ /* 0x004fdc0003f24000 */
[----:B------:R1:W-:Y:S04]  /*0640*/  @P1 STG.E.64 desc[UR6][R4.64], R16 ;  /* 0x0000001004001986 */ /* 0x0003e8000c101b06 */
[----:B----4-:R-:W2:Y:S01]  /*0650*/  LDG.E.64 R18, desc[UR6][R6.64+0x38] ;  /* 0x0000380606127981 */ /* 0x010ea2000c1e1b00 */
[----:B------:R-:W-:Y:S01]  /*0660*/  @P1 IMAD.MOV.U32 R2, RZ, RZ, R16 ;  /* 0x000000ffff021224 */ /* 0x000fe200078e0010 */
[----:B------:R-:W-:Y:S01]  /*0670*/  @P1 MOV R3, R17 ;  /* 0x0000001100031202 */ /* 0x000fe20000000f00 */
[----:B------:R-:W-:Y:S01]  /*0680*/  VIADD R11, R11, 0x10 ;  /* 0x000000100b0b7836 */ /* 0x000fe20000000000 */
[----:B------:R-:W-:-:S04]  /*0690*/  IADD3 R10, PT, PT, R10, 0x10, RZ ;  /* 0x000000100a0a7810 */ /* 0x000fc80007ffe0ff */
[----:B------:R-:W-:Y:S01]  /*06a0*/  ISETP.NE.AND P2, PT, R11, RZ, PT ;  /* 0x000000ff0b00720c */ /* 0x000fe20003f45270 */
[----:B--2---:R-:W-:-:S14]  /*06b0*/  DSETP.GT.AND P1, PT, R18, R2, PT ;  /* 0x000000021200722a */ /* 0x004fdc0003f24000 */
[----:B------:R1:W-:Y:S01]  /*06c0*/  @P1 STG.E.64 desc[UR6][R4.64], R18 ;  /* 0x0000001204001986 */ /* 0x0003e2000c101b06 */
[----:B------:R-:W-:Y:S01]  /*06d0*/  @P1 MOV R2, R18 ;  /* 0x0000001200021202 */ /* 0x000fe20000000f00 */
[----:B------:R-:W-:Y:S01]  /*06e0*/  @P1 IMAD.MOV.U32 R3, RZ, RZ, R19 ;  /* 0x000000ffff031224 */ /* 0x000fe200078e0013 */
[----:B------:R-:W-:Y:S06]  /*06f0*/  @P2 BRA `(.L_x_47) ;  /* 0xfffffff800a42947 */ /* 0x000fec000383ffff */
.L_x_46:
[----:B------:R-:W-:Y:S05]  /*0700*/  @!P0 EXIT ;  /* 0x000000000000894d */ /* 0x000fea0003800000 */
[----:B------:R-:W2:Y:S01]  /*0710*/  LDCU UR4, c[0x0][0x384] ;  /* 0x00007080ff0477ac */ /* 0x000ea20008000800 */
[----:B------:R-:W-:Y:S01]  /*0720*/  ISETP.GE.U32.AND P0, PT, R8, 0x8, PT ;  /* 0x000000080800780c */ /* 0x000fe20003f06070 */
[----:B--2---:R-:W-:-:S12]  /*0730*/  ULOP3.LUT UR5, UR4, 0x7, URZ, 0xc0, !UPT ;  /* 0x0000000704057892 */ /* 0x004fd8000f8ec0ff */
[----:B------:R-:W-:Y:S05]  /*0740*/  @!P0 BRA `(.L_x_48) ;  /* 0x0000000000b08947 */ /* 0x000fea0003800000 */
[----:B------:R-:W2:Y:S01]  /*0750*/  LDC.64 R6, c[0x0][0x388] ;  /* 0x0000e200ff067b82 */ /* 0x000ea20000000a00 */
[----:B------:R-:W-:-:S04]  /*0760*/  IMAD.IADD R11, R0, 0x1, R9 ;  /* 0x00000001000b7824 */ /* 0x000fc800078e0209 */
[----:B--2---:R-:W-:-:S05]  /*0770*/  IMAD.WIDE R6, R11, 0x8, R6 ;  /* 0x000000080b067825 */ /* 0x004fca00078e0206 */
[----:B------:R-:W2:Y:S02]  /*0780*/  LDG.E.64 R10, desc[UR6][R6.64] ;  /* 0x00000006060a7981 */ /* 0x000ea4000c1e1b00 */
[----:B--2--5:R-:W-:-:S14]  /*0790*/  DSETP.GT.AND P0, PT, R10, R2, PT ;  /* 0x000000020a00722a */ /* 0x024fdc0003f04000 */
[----:B------:R2:W-:Y:S04]  /*07a0*/  @P0 STG.E.64 desc[UR6][R4.64], R10 ;  /* 0x0000000a04000986 */ /* 0x0005e8000c101b06 */
[----:B-1----:R-:W3:Y:S01]  /*07b0*/  LDG.E.64 R12, desc[UR6][R6.64+0x8] ;  /* 0x00000806060c7981 */ /* 0x002ee2000c1e1b00 */
[----:B------:R-:W-:Y:S01]  /*07c0*/  @P0 MOV R2, R10 ;  /* 0x0000000a00020202 */ /* 0x000fe20000000f00 */
[----:B------:R-:W-:-:S06]  /*07d0*/  @P0 IMAD.MOV.U32 R3, RZ, RZ, R11 ;  /* 0x000000ffff030224 */ /* 0x000fcc00078e000b */
[----:B---3--:R-:W-:-:S14]  /*07e0*/  DSETP.GT.AND P0, PT, R12, R2, PT ;  /* 0x000000020c00722a */ /* 0x008fdc0003f04000 */
[----:B------:R1:W-:Y:S04]  /*07f0*/  @P0 STG.E.64 desc[UR6][R4.64], R12 ;  /* 0x0000000c04000986 */ /* 0x0003e8000c101b06 */
[----:B------:R-:W3:Y:S01]  /*0800*/  LDG.E.64 R14, desc[UR6][R6.64+0x10] ;  /* 0x00001006060e7981 */ /* 0x000ee2000c1e1b00 */
[----:B------:R-:W-:Y:S01]  /*0810*/  @P0 MOV R2, R12 ;  /* 0x0000000c00020202 */ /* 0x000fe20000000f00 */
[----:B------:R-:W-:-:S06]  /*0820*/  @P0 IMAD.MOV.U32 R3, RZ, RZ, R13 ;  /* 0x000000ffff030224 */ /* 0x000fcc00078e000d */
[----:B---3--:R-:W-:-:S14]  /*0830*/  DSETP.GT.AND P0, PT, R14, R2, PT ;  /* 0x000000020e00722a */ /* 0x008fdc0003f04000 */
[----:B------:R3:W-:Y:S04]  /*0840*/  @P0 STG.E.64 desc[UR6][R4.64], R14 ;  /* 0x0000000e04000986 */ /* 0x0007e8000c101b06 */
[----:B------:R-:W4:Y:S01]  /*0850*/  LDG.E.64 R16, desc[UR6][R6.64+0x18] ;  /* 0x0000180606107981 */ /* 0x000f22000c1e1b00 */
[----:B------:R-:W-:Y:S01]  /*0860*/  @P0 MOV R2, R14 ;  /* 0x0000000e00020202 */ /* 0x000fe20000000f00 */
[----:B------:R-:W-:-:S06]  /*0870*/  @P0 IMAD.MOV.U32 R3, RZ, RZ, R15 ;  /* 0x000000ffff030224 */ /* 0x000fcc00078e000f */
[----:B----4-:R-:W-:-:S14]  /*0880*/  DSETP.GT.AND P0, PT, R16, R2, PT ;  /* 0x000000021000722a */ /* 0x010fdc0003f04000 */
[----:B------:R4:W-:Y:S04]  /*0890*/  @P0 STG.E.64 desc[UR6][R4.64], R16 ;  /* 0x0000001004000986 */ /* 0x0009e8000c101b06 */
[----:B--2---:R-:W2:Y:S01]  /*08a0*/  LDG.E.64 R10, desc[UR6][R6.64+0x20] ;  /* 0x00002006060a7981 */ /* 0x004ea2000c1e1b00 */
[----:B------:R-:W-:Y:S01]  /*08b0*/  @P0 MOV R2, R16 ;  /* 0x0000001000020202 */ /* 0x000fe20000000f00 */
[----:B------:R-:W-:-:S06]  /*08c0*/  @P0 IMAD.MOV.U32 R3, RZ, RZ, R17 ;  /* 0x000000ffff030224 */ /* 0x000fcc00078e0011 */
[----:B--2---:R-:W-:-:S14]  /*08d0*/  DSETP.GT.AND P0, PT, R10, R2, PT ;  /* 0x000000020a00722a */ /* 0x004fdc0003f04000 */
        /* <DEDUP_REMOVED lines=11> */
[----:B----4-:R-:W3:Y:S01]  /*0990*/  LDG.E.64 R16, desc[UR6][R6.64+0x38] ;  /* 0x0000380606107981 */ /* 0x010ee2000c1e1b00 */
[----:B------:R-:W-:Y:S01]  /*09a0*/  @P0 MOV R2, R14 ;  /* 0x0000000e00020202 */ /* 0x000fe20000000f00 */
[----:B------:R-:W-:Y:S01]  /*09b0*/  @P0 IMAD.MOV.U32 R3, RZ, RZ, R15 ;  /* 0x000000ffff030224 */ /* 0x000fe200078e000f */
[----:B------:R-:W-:-:S05]  /*09c0*/  IADD3 R9, PT, PT, R9, 0x8, RZ ;  /* 0x0000000809097810 */ /* 0x000fca0007ffe0ff */
[----:B---3--:R-:W-:-:S14]  /*09d0*/  DSETP.GT.AND P0, PT, R16, R2, PT ;  /* 0x000000021000722a */ /* 0x008fdc0003f04000 */
[----:B------:R2:W-:Y:S01]  /*09e0*/  @P0 STG.E.64 desc[UR6][R4.64], R16 ;  /* 0x0000001004000986 */ /* 0x0005e2000c101b06 */
[----:B------:R-:W-:Y:S01]  /*09f0*/  @P0 IMAD.MOV.U32 R2, RZ, RZ, R16 ;  /* 0x000000ffff020224 */ /* 0x000fe200078e0010 */
[----:B------:R-:W-:-:S07]  /*0a00*/  @P0 MOV R3, R17 ;  /* 0x0000001100030202 */ /* 0x000fce0000000f00 */
.L_x_48:
[----:B------:R-:W-:-:S13]  /*0a10*/  ISETP.NE.AND P0, PT, RZ, UR5, PT ;  /* 0x00000005ff007c0c */ /* 0x000fda000bf05270 */
[----:B------:R-:W-:Y:S05]  /*0a20*/  @!P0 EXIT ;  /* 0x000000000000894d */ /* 0x000fea0003800000 */
[----:B------:R-:W-:Y:S02]  /*0a30*/  UISETP.GE.U32.AND UP0, UPT, UR5, 0x4, UPT ;  /* 0x000000040500788c */ /* 0x000fe4000bf06070 */
[----:B------:R-:W-:-:S07]  /*0a40*/  ULOP3.LUT UR4, UR4, 0x3, URZ, 0xc0, !UPT ;  /* 0x0000000304047892 */ /* 0x000fce000f8ec0ff */
[----:B------:R-:W-:Y:S05]  /*0a50*/  BRA.U !UP0, `(.L_x_49) ;  /* 0x0000000108607547 */ /* 0x000fea000b800000 */
[----:B------:R-:W3:Y:S01]  /*0a60*/  LDC.64 R6, c[0x0][0x388] ;  /* 0x0000e200ff067b82 */ /* 0x000ee20000000a00 */
[----:B-12---:R-:W-:-:S04]  /*0a70*/  IMAD.IADD R17, R0, 0x1, R9 ;  /* 0x0000000100117824 */ /* 0x006fc800078e0209 */
[----:B---3--:R-:W-:-:S05]  /*0a80*/  IMAD.WIDE R16, R17, 0x8, R6 ;  /* 0x0000000811107825 */ /* 0x008fca00078e0206 */
[----:B------:R-:W2:Y:S02]  /*0a90*/  LDG.E.64 R6, desc[UR6][R16.64] ;  /* 0x0000000610067981 */ /* 0x000ea4000c1e1b00 */
[----:B--2--5:R-:W-:-:S14]  /*0aa0*/  DSETP.GT.AND P0, PT, R6, R2, PT ;  /* 0x000000020600722a */ /* 0x024fdc0003f04000 */
[----:B------:R3:W-:Y:S04]  /*0ab0*/  @P0 STG.E.64 desc[UR6][R4.64], R6 ;  /* 0x0000000604000986 */ /* 0x0007e8000c101b06 */
[----:B------:R-:W2:Y:S01]  /*0ac0*/  LDG.E.64 R10, desc[UR6][R16.64+0x8] ;  /* 0x00000806100a7981 */ /* 0x000ea2000c1e1b00 */
[----:B------:R-:W-:Y:S01]  /*0ad0*/  @P0 MOV R2, R6 ;  /* 0x0000000600020202 */ /* 0x000fe20000000f00 */
[----:B------:R-:W-:-:S06]  /*0ae0*/  @P0 IMAD.MOV.U32 R3, RZ, RZ, R7 ;  /* 0x000000ffff030224 */ /* 0x000fcc00078e0007 */
[----:B--2---:R-:W-:-:S14]  /*0af0*/  DSETP.GT.AND P0, PT, R10, R2, PT ;  /* 0x000000020a00722a */ /* 0x004fdc0003f04000 */
        /* <DEDUP_REMOVED lines=8> */
[----:B------:R-:W-:Y:S01]  /*0b80*/  @P0 IMAD.MOV.U32 R3, RZ, RZ, R13 ;  /* 0x000000ffff030224 */ /* 0x000fe200078e000d */
[----:B------:R-:W-:-:S05]  /*0b90*/  IADD3 R9, PT, PT, R9, 0x4, RZ ;  /* 0x0000000409097810 */ /* 0x000fca0007ffe0ff */
[----:B--2---:R-:W-:-:S14]  /*0ba0*/  DSETP.GT.AND P0, PT, R14, R2, PT ;  /* 0x000000020e00722a */ /* 0x004fdc0003f04000 */
[----:B------:R3:W-:Y:S01]  /*0bb0*/  @P0 STG.E.64 desc[UR6][R4.64], R14 ;  /* 0x0000000e04000986 */ /* 0x0007e2000c101b06 */
[----:B------:R-:W-:Y:S01]  /*0bc0*/  @P0 IMAD.MOV.U32 R2, RZ, RZ, R14 ;  /* 0x000000ffff020224 */ /* 0x000fe200078e000e */
[----:B------:R-:W-:-:S07]  /*0bd0*/  @P0 MOV R3, R15 ;  /* 0x0000000f00030202 */ /* 0x000fce0000000f00 */
.L_x_49:
[----:B------:R-:W-:-:S13]  /*0be0*/  ISETP.NE.AND P0, PT, RZ, UR4, PT ;  /* 0x00000004ff007c0c */ /* 0x000fda000bf05270 */
[----:B------:R-:W-:Y:S05]  /*0bf0*/  @!P0 EXIT ;  /* 0x000000000000894d */ /* 0x000fea0003800000 */
[----:B--23--:R-:W2:Y:S01]  /*0c00*/  LDC.64 R10, c[0x0][0x388] ;  /* 0x0000e200ff0a7b82 */ /* 0x00cea20000000a00 */
[----:B------:R-:W-:Y:S01]  /*0c10*/  IMAD.IADD R9, R0, 0x1, R9 ;  /* 0x0000000100097824 */ /* 0x000fe200078e0209 */
[----:B------:R-:W-:-:S12]  /*0c20*/  UIADD3 UR4, UPT, UPT, -UR4, URZ, URZ ;  /* 0x000000ff04047290 */ /* 0x000fd8000fffe1ff */
.L_x_50:
[----:B--23--:R-:W-:-:S06]  /*0c30*/  IMAD.WIDE R6, R9, 0x8, R10 ;  /* 0x0000000809067825 */ /* 0x00cfcc00078e020a */
[----:B------:R-:W2:Y:S01]  /*0c40*/  LDG.E.64 R6, desc[UR6][R6.64] ;  /* 0x0000000606067981 */ /* 0x000ea2000c1e1b00 */
[----:B------:R-:W-:Y:S01]  /*0c50*/  UIADD3 UR4, UPT, UPT, UR4, 0x1, URZ ;  /* 0x0000000104047890 */ /* 0x000fe2000fffe0ff */
[----:B------:R-:W-:-:S03]  /*0c60*/  IADD3 R9, PT, PT, R9, 0x1, RZ ;  /* 0x0000000109097810 */ /* 0x000fc60007ffe0ff */
[----:B------:R-:W-:Y:S01]  /*0c70*/  UISETP.NE.AND UP0, UPT, UR4, URZ, UPT ;  /* 0x000000ff0400728c */ /* 0x000fe2000bf05270 */
[----:B--2--5:R-:W-:-:S14]  /*0c80*/  DSETP.GT.AND P0, PT, R6, R2, PT ;  /* 0x000000020600722a */ /* 0x024fdc0003f04000 */
[----:B------:R3:W-:Y:S01]  /*0c90*/  @P0 STG.E.64 desc[UR6][R4.64], R6 ;  /* 0x0000000604000986 */ /* 0x0007e2000c101b06 */
[----:B------:R-:W-:Y:S01]  /*0ca0*/  @P0 MOV R2, R6 ;  /* 0x0000000600020202 */ /* 0x000fe20000000f00 */
[----:B------:R-:W-:Y:S01]  /*0cb0*/  @P0 IMAD.MOV.U32 R3, RZ, RZ, R7 ;  /* 0x000000ffff030224 */ /* 0x000fe200078e0007 */
[----:B------:R-:W-:Y:S06]  /*0cc0*/  BRA.U UP0, `(.L_x_50) ;  /* 0xfffffffd00d87547 */ /* 0x000fec000b83ffff */
[----:B------:R-:W-:Y:S05]  /*0cd0*/  EXIT ;  /* 0x000000000000794d */ /* 0x000fea0003800000 */
.L_x_51:
        /* <DEDUP_REMOVED lines=10> */
.L_x_68:


//--------------------- .text._ZN4cuda3dotEiiiPdS0_S0_ --------------------------
	.section	.text._ZN4cuda3dotEiiiPdS0_S0_,"ax",@progbits
	.align	128
        .global         _ZN4cuda3dotEiiiPdS0_S0_
        .type           _ZN4cuda3dotEiiiPdS0_S0_,@function
        .size           _ZN4cuda3dotEiiiPdS0_S0_,(.L_x_69 - _ZN4cuda3dotEiiiPdS0_S0_)
        .other          _ZN4cuda3dotEiiiPdS0_S0_,@"STO_CUDA_ENTRY STV_DEFAULT"
_ZN4cuda3dotEiiiPdS0_S0_:
.text._ZN4cuda3dotEiiiPdS0_S0_:
[----:B------:R-:W-:Y:S01]  /*0000*/  LDC R1, c[0x0][0x37c] ;  /* 0x0000df00ff017b82 */ /* 0x000fe20000000800 */
[----:B------:R-:W0:Y:S07]  /*0010*/  S2R R0, SR_TID.Y ;  /* 0x0000000000007919 */ /* 0x000e2e0000002200 */
[----:B------:R-:W1:Y:S01]  /*0020*/  LDC R2, c[0x0][0x360] ;  /* 0x0000d800ff027b82 */ /* 0x000e620000000800 */
[----:B------:R-:W1:Y:S07]  /*0030*/  S2R R3, SR_TID.X ;  /* 0x0000000000037919 */ /* 0x000e6e0000002100 */
[----:B------:R-:W0:Y:S08]  /*0040*/  S2UR UR5, SR_CTAID.Y ;  /* 0x00000000000579c3 */ /* 0x000e300000002600 */
[----:B------:R-:W0:Y:S08]  /*0050*/  LDC R7, c[0x0][0x364] ;  /* 0x0000d900ff077b82 */ /* 0x000e300000000800 */
[----:B------:R-:W1:Y:S08]  /*0060*/  S2UR UR4, SR_CTAID.X ;  /* 0x00000000000479c3 */ /* 0x000e700000002500 */
[----:B------:R-:W2:Y:S01]  /*0070*/  LDC.64 R4, c[0x0][0x380] ;  /* 0x0000e000ff047b82 */ /* 0x000ea20000000a00 */
[----:B0-----:R-:W-:-:S02]  /*0080*/  IMAD R0, R7, UR5, R0 ;  /* 0x0000000507007c24 */ /* 0x001fc4000f8e0200 */
[----:B-1----:R-:W-:-:S03]  /*0090*/  IMAD R3, R2, UR4, R3 ;  /* 0x0000000402037c24 */ /* 0x002fc6000f8e0203 */
[----:B--2---:R-:W-:-:S04]  /*00a0*/  ISETP.GE.AND P0, PT, R0, R5, PT ;  /* 0x000000050000720c */ /* 0x004fc80003f06270 */
[----:B------:R-:W-:-:S13]  /*00b0*/  ISETP.GE.OR P0, PT, R3, R4, P0 ;  /* 0x000000040300720c */ /* 0x000fda0000706670 */
[----:B------:R-:W-:Y:S05]  /*00c0*/  @P0 EXIT ;  /* 0x000000000000094d */ /* 0x000fea0003800000 */
[----:B------:R-:W0:Y:S01]  /*00d0*/  LDC R2, c[0x0][0x388] ;  /* 0x0000e200ff027b82 */ /* 0x000e220000000800 */
[----:B------:R-:W1:Y:S01]  /*00e0*/  LDCU.64 UR4, c[0x0][0x358] ;  /* 0x00006b00ff0477ac */ /* 0x000e620008000a00 */
[----:B------:R-:W-:Y:S02]  /*00f0*/  CS2R R12, SRZ ;  /* 0x00000000000c7805 */ /* 0x000fe4000001ff00 */
[----:B0-----:R-:W-:-:S13]  /*0100*/  ISETP.GE.AND P0, PT, R2, 0x1, PT ;  /* 0x000000010200780c */ /* 0x001fda0003f06270 */
[----:B-1----:R-:W-:Y:S05]  /*0110*/  @!P0 BRA `(.L_x_52) ;  /* 0x0000000400a88947 */ /* 0x002fea0003800000 */
[C---:B------:R-:W-:Y:S01]  /*0120*/  ISETP.GE.U32.AND P1, PT, R2.reuse, 0x8, PT ;  /* 0x000000080200780c */ /* 0x040fe20003f26070 */
[----:B------:R-:W-:Y:S01]  /*0130*/  HFMA2 R24, -RZ, RZ, 0, 0 ;  /* 0x00000000ff187431 */ /* 0x000fe200000001ff */
[----:B------:R-:W-:Y:S01]  /*0140*/  LOP3.LUT R6, R2, 0x7, RZ, 0xc0, !PT ;  /* 0x0000000702067812 */ /* 0x000fe200078ec0ff */
[----:B------:R-:W-:Y:S01]  /*0150*/  IMAD R7, R3, R2, RZ ;  /* 0x0000000203077224 */ /* 0x000fe200078e02ff */
[----:B------:R-:W-:Y:S02]  /*0160*/  CS2R R12, SRZ ;  /* 0x00000000000c7805 */ /* 0x000fe4000001ff00 */
[----:B------:R-:W-:-:S07]  /*0170*/  ISETP.NE.AND P0, PT, R6, RZ, PT ;  /* 0x000000ff0600720c */ /* 0x000fce0003f05270 */
[----:B------:R-:W-:Y:S06]  /*0180*/  @!P1 BRA `(.L_x_53) ;  /* 0x0000000000b49947 */ /* 0x000fec0003800000 */
[----:B------:R-:W-:Y:S02]  /*0190*/  LOP3.LUT R24, R2, 0x7ffffff8, RZ, 0xc0, !PT ;  /* 0x7ffffff802187812 */ /* 0x000fe400078ec0ff */
[----:B------:R-:W-:Y:S02]  /*01a0*/  CS2R R12, SRZ ;  /* 0x00000000000c7805 */ /* 0x000fe4000001ff00 */
[----:B------:R-:W-:Y:S02]  /*01b0*/  MOV R4, R7 ;  /* 0x0000000700047202 */ /* 0x000fe40000000f00 */
[----:B------:R-:W-:Y:S02]  /*01c0*/  MOV R26, R0 ;  /* 0x00000000001a7202 */ /* 0x000fe40000000f00 */
[----:B------:R-:W-:-:S07]  /*01d0*/  IADD3 R25, PT, PT, -R24, RZ, RZ ;  /* 0x000000ff18197210 */ /* 0x000fce0007ffe1ff */
.L_x_54:
[----:B------:R-:W0:Y:S08]  /*01e0*/  LDC.64 R22, c[0x0][0x390] ;  /* 0x0000e400ff167b82 */ /* 0x000e300000000a00 */
[----:B------:R-:W1:Y:S01]  /*01f0*/  LDC.64 R18, c[0x0][0x398] ;  /* 0x0000e600ff127b82 */ /* 0x000e620000000a00 */
[----:B0-----:R-:W-:-:S05]  /*0200*/  IMAD.WIDE R22, R4, 0x8, R22 ;  /* 0x0000000804167825 */ /* 0x001fca00078e0216 */
[----:B------:R-:W2:Y:S01]  /*0210*/  LDG.E.64 R10, desc[UR4][R22.64] ;  /* 0x00000004160a7981 */ /* 0x000ea2000c1e1b00 */
[----:B-1----:R-:W-:-:S03]  /*0220*/  IMAD.WIDE R18, R26, 0x8, R18 ;  /* 0x000000081a127825 */ /* 0x002fc600078e0212 */
[----:B------:R-:W3:Y:S04]  /*0230*/  LDG.E.64 R8, desc[UR4][R22.64+0x8] ;  /* 0x0000080416087981 */ /* 0x000ee8000c1e1b00 */
[----:B------:R-:W2:Y:S01]  /*0240*/  LDG.E.64 R16, desc[UR4][R18.64] ;  /* 0x0000000412107981 */ /* 0x000ea2000c1e1b00 */
[----:B------:R-:W-:-:S05]  /*0250*/  IMAD.WIDE R28, R5, 0x8, R18 ;  /* 0x00000008051c7825 */ /* 0x000fca00078e0212 */
[----:B------:R-:W3:Y:S01]  /*0260*/  LDG.E.64 R14, desc[UR4][R28.64] ;  /* 0x000000041c0e7981 */ /* 0x000ee2000c1e1b00 */
[----:B------:R-:W-:Y:S01]  /*0270*/  IMAD.WIDE R20, R5, 0x8, R28 ;  /* 0x0000000805147825 */ /* 0x000fe200078e021c */
[----:B--2---:R-:W-:Y:S02]  /*0280*/  DFMA R16, R10, R16, R12 ;  /* 0x000000100a10722b */ /* 0x004fe4000000000c */
[----:B------:R-:W2:Y:S04]  /*0290*/  LDG.E.64 R12, desc[UR4][R22.64+0x10] ;  /* 0x00001004160c7981 */ /* 0x000ea8000c1e1b00 */
[----:B------:R0:W2:Y:S02]  /*02a0*/  LDG.E.64 R10, desc[UR4][R20.64] ;  /* 0x00000004140a7981 */ /* 0x0000a4000c1e1b00 */
[----:B---3--:R-:W-:-:S02]  /*02b0*/  DFMA R14, R8, R14, R16 ;  /* 0x0000000e080e722b */ /* 0x008fc40000000010 */
[----:B------:R-:W3:Y:S01]  /*02c0*/  LDG.E.64 R8, desc[UR4][R22.64+0x18] ;  /* 0x0000180416087981 */ /* 0x000ee2000c1e1b00 */
[----:B0-----:R-:W-:-:S05]  /*02d0*/  IMAD.WIDE R20, R5, 0x8, R20 ;  /* 0x0000000805147825 */ /* 0x001fca00078e0214 */
[----:B------:R-:W3:Y:S01]  /*02e0*/  LDG.E.64 R16, desc[UR4][R20.64] ;  /* 0x0000000414107981 */ /* 0x000ee2000c1e1b00 */
[C---:B------:R-:W-:Y:S01]  /*02f0*/  IMAD.WIDE R18, R5.reuse, 0x8, R20 ;  /* 0x0000000805127825 */ /* 0x040fe200078e0214 */
[----:B--2---:R-:W-:Y:S02]  /*0300*/  DFMA R10, R12, R10, R14 ;  /* 0x0000000a0c0a722b */ /* 0x004fe4000000000e */
[----:B------:R-:W2:Y:S04]  /*0310*/  LDG.E.64 R20, desc[UR4][R22.64+0x38] ;  /* 0x0000380416147981 */ /* 0x000ea8000c1e1b00 */
[----:B------:R-:W4:Y:S04]  /*0320*/  LDG.E.64 R14, desc[UR4][R22.64+0x20] ;  /* 0x00002004160e7981 */ /* 0x000f28000c1e1b00 */
[----:B------:R-:W4:Y:S01]  /*0330*/  LDG.E.64 R12, desc[UR4][R18.64] ;  /* 0x00000004120c7981 */ /* 0x000f22000c1e1b00 */
[----:B------:R-:W-:Y:S01]  /*0340*/  IMAD.WIDE R28, R5, 0x8, R18 ;  /* 0x00000008051c7825 */ /* 0x000fe200078e0212 */
[----:B---3--:R-:W-:-:S02]  /*0350*/  DFMA R16, R8, R16, R10 ;  /* 0x000000100810722b */ /* 0x008fc4000000000a */
[----:B------:R-:W3:Y:S04]  /*0360*/  LDG.E.64 R8, desc[UR4][R22.64+0x28] ;  /* 0x0000280416087981 */ /* 0x000ee8000c1e1b00 */
[----:B------:R0:W3:Y:S02]  /*0370*/  LDG.E.64 R10, desc[UR4][R28.64] ;  /* 0x000000041c0a7981 */ /* 0x0000e4000c1e1b00 */
[----:B0-----:R-:W-:-:S04]  /*0380*/  IMAD.WIDE R28, R5, 0x8, R28 ;  /* 0x00000008051c7825 */ /* 0x001fc800078e021c */
[----:B------:R-:W-:-:S06]  /*0390*/  IMAD.WIDE R18, R5, 0x8, R28 ;  /* 0x0000000805127825 */ /* 0x000fcc00078e021c */
[----:B------:R-:W2:Y:S01]  /*03a0*/  LDG.E.64 R18, desc[UR4][R18.64] ;  /* 0x0000000412127981 */ /* 0x000ea2000c1e1b00 */
[----:B----4-:R-:W-:-:S03]  /*03b0*/  DFMA R12, R14, R12, R16 ;  /* 0x0000000c0e0c722b */ /* 0x010fc60000000010 */
[----:B------:R-:W4:Y:S04]  /*03c0*/  LDG.E.64 R14, desc[UR4][R22.64+0x30] ;  /* 0x00003004160e7981 */ /* 0x000f28000c1e1b00 */
[----:B------:R-:W4:Y:S01]  /*03d0*/  LDG.E.64 R16, desc[UR4][R28.64] ;  /* 0x000000041c107981 */ /* 0x000f22000c1e1b00 */
[----:B------:R-:W-:Y:S01]  /*03e0*/  IADD3 R25, PT, PT, R25, 0x8, RZ ;  /* 0x0000000819197810 */ /* 0x000fe20007ffe0ff */
[----:B---3--:R-:W-:-:S03]  /*03f0*/  DFMA R8, R8, R10, R12 ;  /* 0x0000000a0808722b */ /* 0x008fc6000000000c */
[----:B------:R-:W-:Y:S02]  /*0400*/  ISETP.NE.AND P1, PT, R25, RZ, PT ;  /* 0x000000ff1900720c */ /* 0x000fe40003f25270 */
[----:B------:R-:W-:Y:S02]  /*0410*/  IADD3 R4, PT, PT, R4, 0x8, RZ ;  /* 0x0000000804047810 */ /* 0x000fe40007ffe0ff */
[----:B------:R-:W-:Y:S01]  /*0420*/  LEA R26, R5, R26, 0x3 ;  /* 0x0000001a051a7211 */ /* 0x000fe200078e18ff */
[----:B----4-:R-:W-:-:S08]  /*0430*/  DFMA R8, R14, R16, R8 ;  /* 0x000000100e08722b */ /* 0x010fd00000000008 */
[----:B--2---:R-:W-:Y:S01]  /*0440*/  DFMA R12, R20, R18, R8 ;  /* 0x00000012140c722b */ /* 0x004fe20000000008 */
[----:B------:R-:W-:Y:S10]  /*0450*/  @P1 BRA `(.L_x_54) ;  /* 0xfffffffc00601947 */ /* 0x000ff4000383ffff */
.L_x_53:
[----:B------:R-:W-:Y:S05]  /*0460*/  @!P0 BRA `(.L_x_52) ;  /* 0x0000000000d48947 */ /* 0x000fea0003800000 */
[----:B------:R-:W-:Y:S02]  /*0470*/  ISETP.GE.U32.AND P0, PT, R6, 0x4, PT ;  /* 0x000000040600780c */ /* 0x000fe40003f06070 */
[----:B------:R-:W-:-:S04]  /*0480*/  LOP3.LUT R4, R2, 0x3, RZ, 0xc0, !PT ;  /* 0x0000000302047812 */ /* 0x000fc800078ec0ff */
[----:B------:R-:W-:-:S07]  /*0490*/  ISETP.NE.AND P1, PT, R4, RZ, PT ;  /* 0x000000ff0400720c */ /* 0x000fce0003f25270 */
[----:B------:R-:W-:Y:S06]  /*04a0*/  @!P0 BRA `(.L_x_55) ;  /* 0x0000000000588947 */ /* 0x000fec0003800000 */
[----:B------:R-:W0:Y:S01]  /*04b0*/  LDC.64 R28, c[0x0][0x390] ;  /* 0x0000e400ff1c7b82 */ /* 0x000e220000000a00 */
[----:B------:R-:W-:Y:S01]  /*04c0*/  IADD3 R9, PT, PT, R7, R24, RZ ;  /* 0x0000001807097210 */ /* 0x000fe20007ffe0ff */
[----:B------:R-:W-:-:S06]  /*04d0*/  IMAD R15, R24, R5, R0 ;  /* 0x00000005180f7224 */ /* 0x000fcc00078e0200 */
[----:B------:R-:W1:Y:S01]  /*04e0*/  LDC.64 R10, c[0x0][0x398] ;  /* 0x0000e600ff0a7b82 */ /* 0x000e620000000a00 */
[----:B0-----:R-:W-:-:S05]  /*04f0*/  IMAD.WIDE R28, R9, 0x8, R28 ;  /* 0x00000008091c7825 */ /* 0x001fca00078e021c */
[----:B------:R-:W2:Y:S01]  /*0500*/  LDG.E.64 R26, desc[UR4][R28.64] ;  /* 0x000000041c1a7981 */ /* 0x000ea2000c1e1b00 */
[----:B-1----:R-:W-:-:S05]  /*0510*/  IMAD.WIDE R10, R15, 0x8, R10 ;  /* 0x000000080f0a7825 */ /* 0x002fca00078e020a */
[----:B------:R-:W2:Y:S01]  /*0520*/  LDG.E.64 R8, desc[UR4][R10.64] ;  /* 0x000000040a087981 */ /* 0x000ea2000c1e1b00 */
[----:B------:R-:W-:-:S05]  /*0530*/  IMAD.WIDE R16, R5, 0x8, R10 ;  /* 0x0000000805107825 */ /* 0x000fca00078e020a */
[----:B------:R-:W3:Y:S01]  /*0540*/  LDG.E.64 R14, desc[UR4][R16.64] ;  /* 0x00000004100e7981 */ /* 0x000ee2000c1e1b00 */
[----:B------:R-:W-:-:S03]  /*0550*/  IMAD.WIDE R20, R5, 0x8, R16 ;  /* 0x0000000805147825 */ /* 0x000fc600078e0210 */
[----:B------:R-:W3:Y:S04]  /*0560*/  LDG.E.64 R10, desc[UR4][R28.64+0x8] ;  /* 0x000008041c0a7981 */ /* 0x000ee8000c1e1b00 */
[----:B------:R-:W4:Y:S01]  /*0570*/  LDG.E.64 R18, desc[UR4][R20.64] ;  /* 0x0000000414127981 */ /* 0x000f22000c1e1b00 */
[----:B------:R-:W-:-:S03]  /*0580*/  IMAD.WIDE R22, R5, 0x8, R20 ;  /* 0x0000000805167825 */ /* 0x000fc600078e0214 */
[----:B------:R-:W4:Y:S04]  /*0590*/  LDG.E.64 R16, desc[UR4][R28.64+0x10] ;  /* 0x000010041c107981 */ /* 0x000f28000c1e1b00 */
[----:B------:R-:W5:Y:S04]  /*05a0*/  LDG.E.64 R22, desc[UR4][R22.64] ;  /* 0x0000000416167981 */ /* 0x000f68000c1e1b00 */
[----:B------:R-:W5:Y:S01]  /*05b0*/  LDG.E.64 R20, desc[UR4][R28.64+0x18] ;  /* 0x000018041c147981 */ /* 0x000f62000c1e1b00 */
[----:B------:R-:W-:Y:S01]  /*05c0*/  IADD3 R24, PT, PT, R24, 0x4, RZ ;  /* 0x0000000418187810 */ /* 0x000fe20007ffe0ff */
[----:B--2---:R-:W-:-:S08]  /*05d0*/  DFMA R8, R26, R8, R12 ;  /* 0x000000081a08722b */ /* 0x004fd0000000000c */
[----:B---3--:R-:W-:-:S08]  /*05e0*/  DFMA R8, R10, R14, R8 ;  /* 0x0000000e0a08722b */ /* 0x008fd00000000008 */
[----:B----4-:R-:W-:-:S08]  /*05f0*/  DFMA R8, R16, R18, R8 ;  /* 0x000000121008722b */ /* 0x010fd00000000008 */
[----:B-----5:R-:W-:-:S11]  /*0600*/  DFMA R12, R20, R22, R8 ;  /* 0x00000016140c722b */ /* 0x020fd60000000008 */
.L_x_55:
[----:B------:R-:W-:Y:S05]  /*0610*/  @!P1 BRA `(.L_x_52) ;  /* 0x0000000000689947 */ /* 0x000fea0003800000 */
[----:B------:R-:W0:Y:S01]  /*0620*/  LDC.64 R20, c[0x0][0x390] ;  /* 0x0000e400ff147b82 */ /* 0x000e220000000a00 */
[----:B------:R-:W-:Y:S02]  /*0630*/  ISETP.NE.AND P0, PT, R4, 0x1, PT ;  /* 0x000000010400780c */ /* 0x000fe40003f05270 */
[----:B------:R-:W-:-:S04]  /*0640*/  LOP3.LUT R2, R2, 0x1, RZ, 0xc0, !PT ;  /* 0x0000000102027812 */ /* 0x000fc800078ec0ff */
[----:B------:R-:W-:Y:S01]  /*0650*/  ISETP.NE.U32.AND P1, PT, R2, 0x1, PT ;  /* 0x000000010200780c */ /* 0x000fe20003f25070 */
[----:B------:R-:W1:Y:S06]  /*0660*/  LDC.64 R14, c[0x0][0x398] ;  /* 0x0000e600ff0e7b82 */ /* 0x000e6c0000000a00 */
[----:B------:R-:W-:Y:S01]  /*0670*/  @P0 IADD3 R17, PT, PT, R7, R24, RZ ;  /* 0x0000001807110210 */ /* 0x000fe20007ffe0ff */
[C---:B------:R-:W-:Y:S01]  /*0680*/  @P0 IMAD R23, R24.reuse, R5, R0 ;  /* 0x0000000518170224 */ /* 0x040fe200078e0200 */
[----:B------:R-:W2:Y:S08]  /*0690*/  LDC.64 R10, c[0x0][0x390] ;  /* 0x0000e400ff0a7b82 */ /* 0x000eb00000000a00 */
[----:B------:R-:W3:Y:S01]  /*06a0*/  LDC.64 R8, c[0x0][0x398] ;  /* 0x0000e600ff087b82 */ /* 0x000ee20000000a00 */
[----:B0-----:R-:W-:Y:S01]  /*06b0*/  @P0 IMAD.WIDE R20, R17, 0x8, R20 ;  /* 0x0000000811140825 */ /* 0x001fe200078e0214 */
[----:B------:R-:W-:-:S04]  /*06c0*/  @P0 IADD3 R24, PT, PT, R24, 0x2, RZ ;  /* 0x0000000218180810 */ /* 0x000fc80007ffe0ff */
[----:B------:R-:W4:Y:S01]  /*06d0*/  @P0 LDG.E.64 R16, desc[UR4][R20.64] ;  /* 0x0000000414100981 */ /* 0x000f22000c1e1b00 */
[----:B-1----:R-:W-:-:S05]  /*06e0*/  @P0 IMAD.WIDE R22, R23, 0x8, R14 ;  /* 0x0000000817160825 */ /* 0x002fca00078e020e */
[----:B------:R-:W4:Y:S01]  /*06f0*/  @P0 LDG.E.64 R14, desc[UR4][R22.64] ;  /* 0x00000004160e0981 */ /* 0x000f22000c1e1b00 */
[----:B------:R-:W-:Y:S01]  /*0700*/  @P0 IMAD.WIDE R18, R5, 0x8, R22 ;  /* 0x0000000805120825 */ /* 0x000fe200078e0216 */
[----:B------:R-:W-:Y:S02]  /*0710*/  @!P1 IADD3 R25, PT, PT, R7, R24, RZ ;  /* 0x0000001807199210 */ /* 0x000fe40007ffe0ff */
[----:B------:R-:W5:Y:S01]  /*0720*/  @P0 LDG.E.64 R6, desc[UR4][R20.64+0x8] ;  /* 0x0000080414060981 */ /* 0x000f62000c1e1b00 */
[----:B------:R-:W-:-:S03]  /*0730*/  @!P1 IMAD R27, R24, R5, R0 ;  /* 0x00000005181b9224 */ /* 0x000fc600078e0200 */
[----:B------:R-:W5:Y:S01]  /*0740*/  @P0 LDG.E.64 R18, desc[UR4][R18.64] ;  /* 0x0000000412120981 */ /* 0x000f62000c1e1b00 */
[----:B--2---:R-:W-:-:S04]  /*0750*/  @!P1 IMAD.WIDE R10, R25, 0x8, R10 ;  /* 0x00000008190a9825 */ /* 0x004fc800078e020a */
[----:B---3--:R-:W-:Y:S02]  /*0760*/  @!P1 IMAD.WIDE R8, R27, 0x8, R8 ;  /* 0x000000081b089825 */ /* 0x008fe400078e0208 */
[----:B------:R-:W2:Y:S04]  /*0770*/  @!P1 LDG.E.64 R10, desc[UR4][R10.64] ;  /* 0x000000040a0a9981 */ /* 0x000ea8000c1e1b00 */
[----:B------:R-:W2:Y:S01]  /*0780*/  @!P1 LDG.E.64 R8, desc[UR4][R8.64] ;  /* 0x0000000408089981 */ /* 0x000ea2000c1e1b00 */
[----:B----4-:R-:W-:-:S08]  /*0790*/  @P0 DFMA R14, R16, R14, R12 ;  /* 0x0000000e100e022b */ /* 0x010fd0000000000c */
[----:B-----5:R-:W-:-:S08]  /*07a0*/  @P0 DFMA R12, R6, R18, R14 ;  /* 0x00000012060c022b */ /* 0x020fd0000000000e */
[----:B--2---:R-:W-:-:S11]  /*07b0*/  @!P1 DFMA R12, R10, R8, R12 ;  /* 0x000000080a0c922b */ /* 0x004fd6000000000c */
.L_x_52:
[----:B------:R-:W0:Y:S01]  /*07c0*/  LDC.64 R6, c[0x0][0x3a0] ;  /* 0x0000e800ff067b82 */ /* 0x000e220000000a00 */
[----:B------:R-:W-:-:S04]  /*07d0*/  IMAD R3, R3, R5, R0 ;  /* 0x0000000503037224 */ /* 0x000fc800078e0200 */
[----:B0-----:R-:W-:-:S05]  /*07e0*/  IMAD.WIDE R2, R3, 0x8, R6 ;  /* 0x0000000803027825 */ /* 0x001fca00078e0206 */
[----:B------:R-:W-:Y:S01]  /*07f0*/  STG.E.64 desc[UR4][R2.64], R12 ;  /* 0x0000000c02007986 */ /* 0x000fe2000c101b04 */
[----:B------:R-:W-:Y:S05]  /*0800*/  EXIT ;  /* 0x000000000000794d */ /* 0x000fea0003800000 */
.L_x_56:
        /* <DEDUP_REMOVED lines=15> */
.L_x_69:


//--------------------- .nv.shared._ZN4cuda8relu_fwdEiiPdS0_ --------------------------
	.section	.nv.shared._ZN4cuda8relu_fwdEiiPdS0_,"aw",@nobits
	.sectionflags	@""
	.align	16
	.zero		1024


//--------------------- .nv.shared.reserved.0     --------------------------
	.section	.nv.shared.reserved.0,"aw",@nobits
	.weak		__nv_reservedSMEM_offset_0_alias
	.size		__nv_reservedSMEM_offset_0_alias, 0, 64
	.other		__nv_reservedSMEM_offset_0_alias,@"STO_CUDA_RESERVED_SHARED STV_DEFAULT"
__nv_reservedSMEM_offset_0_alias:
	.zero		0
	.zero		64


//--------------------- .nv.shared._ZN4cuda8cuda_expEiiPdS0_ --------------------------
	.section	.nv.shared._ZN4cuda8cuda_expEiiPdS0_,"aw",@nobits
	.sectionflags	@""
	.align	16
	.zero		1024


//--------------------- .nv.shared._ZN4cuda8cuda_logEiiPdS0_ --------------------------
	.section	.nv.shared._ZN4cuda8cuda_logEiiPdS0_,"aw",@nobits
	.sectionflags	@""
	.align	16
	.zero		1024


//--------------------- .nv.shared._ZN4cuda8divisionEiiiPdS0_S0_ --------------------------
	.section	.nv.shared._ZN4cuda8divisionEiiiPdS0_S0_,"aw",@nobits
	.sectionflags	@""
	.align	16
	.zero		1024


//--------------------- .nv.shared._ZN4cuda3mulEiiiPdS0_S0_ --------------------------
	.section	.nv.shared._ZN4cuda3mulEiiiPdS0_S0_,"aw",@nobits
	.sectionflags	@""
	.align	16
	.zero		1024


//--------------------- .nv.shared._ZN4cuda8subtractEiiiPdS0_S0_ --------------------------
	.section	.nv.shared._ZN4cuda8subtractEiiiPdS0_S0_,"aw",@nobits
	.sectionflags	@""
	.align	16
	.zero		1024


//--------------------- .nv.shared._ZN4cuda3addEiiiPdS0_S0_ --------------------------
	.section	.nv.shared._ZN4cuda3addEiiiPdS0_S0_,"aw",@nobits
	.sectionflags	@""
	.align	16
	.zero		1024


//--------------------- .nv.shared._ZN4cuda10sum_reduceEPdS0_ --------------------------
	.section	.nv.shared._ZN4cuda10sum_reduceEPdS0_,"aw",@nobits
	.sectionflags	@""
	.align	16
	.zero		1024


//--------------------- .nv.shared._ZN4cuda14sum_keepdims_1EiiPdS0_ --------------------------
	.section	.nv.shared._ZN4cuda14sum_keepdims_1EiiPdS0_,"aw",@nobits
	.sectionflags	@""
	.align	16
	.zero		1024


//--------------------- .nv.shared._ZN4cuda14sum_keepdims_0EiiPdS0_ --------------------------
	.section	.nv.shared._ZN4cuda14sum_keepdims_0EiiPdS0_,"aw",@nobits
	.sectionflags	@""
	.align	16
	.zero		1024


//--------------------- .nv.shared._ZN4cuda3maxEiiPdS0_ --------------------------
	.section	.nv.shared._ZN4cuda3maxEiiPdS0_,"aw",@nobits
	.sectionflags	@""
	.align	16
	.zero		1024


//--------------------- .nv.shared._ZN4cuda3dotEiiiPdS0_S0_ --------------------------
	.section	.nv.shared._ZN4cuda3dotEiiiPdS0_S0_,"aw",@nobits
	.sectionflags	@""
	.align	16
	.zero		1024


//--------------------- .nv.constant0._ZN4cuda8relu_fwdEiiPdS0_ --------------------------
	.section	.nv.constant0._ZN4cuda8relu_fwdEiiPdS0_,"a",@progbits
	.sectionflags	@""
	.align	4
.nv.constant0._ZN4cuda8relu_fwdEiiPdS0_:
	.zero		920


//--------------------- .nv.constant0._ZN4cuda8cuda_expEiiPdS0_ --------------------------
	.section	.nv.constant0._ZN4cuda8cuda_expEiiPdS0_,"a",@progbits
	.sectionflags	@""
	.align	4
.nv.constant0._ZN4cuda8cuda_expEiiPdS0_:
	.zero		920


//--------------------- .nv.constant0._ZN4cuda8cuda_logEiiPdS0_ --------------------------
	.section	.nv.constant0._ZN4cuda8cuda_logEiiPdS0_,"a",@progbits
	.sectionflags	@""
	.align	4
.nv.constant0._ZN4cuda8cuda_logEiiPdS0_:
	.zero		920


//--------------------- .nv.constant0._ZN4cuda8divisionEiiiPdS0_S0_ --------------------------
	.section	.nv.constant0._ZN4cuda8divisionEiiiPdS0_S0_,"a",@progbits
	.sectionflags	@""
	.align	4
.nv.constant0._ZN4cuda8divisionEiiiPdS0_S0_:
	.zero		936


//--------------------- .nv.constant0._ZN4cuda3mulEiiiPdS0_S0_ --------------------------
	.section	.nv.constant0._ZN4cuda3mulEiiiPdS0_S0_,"a",@progbits
	.sectionflags	@""
	.align	4
.nv.constant0._ZN4cuda3mulEiiiPdS0_S0_:
	.zero		936


//--------------------- .nv.constant0._ZN4cuda8subtractEiiiPdS0_S0_ --------------------------
	.section	.nv.constant0._ZN4cuda8subtractEiiiPdS0_S0_,"a",@progbits
	.sectionflags	@""
	.align	4
.nv.constant0._ZN4cuda8subtractEiiiPdS0_S0_:
	.zero		936


//--------------------- .nv.constant0._ZN4cuda3addEiiiPdS0_S0_ --------------------------
	.section	.nv.constant0._ZN4cuda3addEiiiPdS0_S0_,"a",@progbits
	.sectionflags	@""
	.align	4
.nv.constant0._ZN4cuda3addEiiiPdS0_S0_:
	.zero		936


//--------------------- .nv.constant0._ZN4cuda10sum_reduceEPdS0_ --------------------------
	.section	.nv.constant0._ZN4cuda10sum_reduceEPdS0_,"a",@progbits
	.sectionflags	@""
	.align	4
.nv.constant0._ZN4cuda10sum_reduceEPdS0_:
	.zero		912


//--------------------- .nv.constant0._ZN4cuda14sum_keepdims_1EiiPdS0_ --------------------------
	.section	.nv.constant0._ZN4cuda14sum_keepdims_1EiiPdS0_,"a",@progbits
	.sectionflags	@""
	.align	4
.nv.constant0._ZN4cuda14sum_keepdims_1EiiPdS0_:
	.zero		920


//--------------------- .nv.constant0._ZN4cuda14sum_keepdims_0EiiPdS0_ --------------------------
	.section	.nv.constant0._ZN4cuda14sum_keepdims_0EiiPdS0_,"a",@progbits
	.sectionflags	@""
	.align	4
.nv.constant0._ZN4cuda14sum_keepdims_0EiiPdS0_:
	.zero		920


//--------------------- .nv.constant0._ZN4cuda3maxEiiPdS0_ --------------------------
	.section	.nv.constant0._ZN4cuda3maxEiiPdS0_,"a",@progbits
	.sectionflags	@""
	.align	4
.nv.constant0._ZN4cuda3maxEiiPdS0_:
	.zero		920


//--------------------- .nv.constant0._ZN4cuda3dotEiiiPdS0_S0_ --------------------------
	.section	.nv.constant0._ZN4cuda3dotEiiiPdS0_S0_,"a",@progbits
	.sectionflags	@""
	.align	4
.nv.constant0._ZN4cuda3dotEiiiPdS0_S0_:
	.zero		936


//--------------------- SYMBOLS --------------------------

	.type		.nv.reservedSmem.offset0,@object
	.size		.nv.reservedSmem.offset0,0x4
	.type		.nv.reservedSmem.cap,@object
	.size		.nv.reservedSmem.cap,0x4
